	.target	sm_100a

	.elftype	@"ET_EXEC"


//--------------------- .note.nv.tkinfo           --------------------------
	.section	.note.nv.tkinfo,"",@"SHT_NOTE"
	.sectionflags	@"SHF_NOTE_NV_TKINFO"
	.tkinfo
        /*0018*/ 	.word	0x00000002
        /*0030*/ 	.string	""
        /*0030*/ 	.string	"ptxas"
        /*0030*/ 	.string	"Cuda compilation tools, release 13.0, V13.0.88"
        /*0030*/ 	.string	"Build cuda_13.0.r13.0/compiler.36424714_0"
        /*0030*/ 	.string	"-arch sm_100a -m 64 "



//--------------------- .note.nv.cuinfo           --------------------------
	.section	.note.nv.cuinfo,"",@"SHT_NOTE"
	.sectionflags	@"SHF_NOTE_NV_CUINFO"
        /*0018*/ 	.short	0x0002
        /*001a*/ 	.short	0x0064
        /*001c*/ 	.short	0x0082
	.zero		2


//--------------------- .nv.info                  --------------------------
	.section	.nv.info,"",@"SHT_CUDA_INFO"
	.align	4


	//----- nvinfo : EIATTR_REGCOUNT
	.align		4
        /*0000*/ 	.byte	0x04, 0x2f
        /*0002*/ 	.short	(.L_19 - .L_18)
	.align		4
.L_18:
        /*0004*/ 	.word	index@(_ZN7cutlass13device_kernelINS_4conv6kernel13ConvUniversalINS1_16ConvProblemShapeILNS1_8OperatorE1ELi3EEENS1_10collective14CollectiveConvINS1_47MainloopSm100TmaUmmaWarpSpecializedImplicitGemmILS5_1ELi41ELi3ELi1ELi2EN4cute5tupleIJNSA_1CILi2EEENSC_ILi1EEESE_EEEEENSB_IJNSC_ILi256EEENSC_ILi64EEENSB_IJNSC_ILi32EEEEEEEEENS_12float_e4m3_tESM_NSA_8TiledMMAINSA_8MMA_AtomIJNSA_10MMA_TraitsINSA_25SM100_MMA_F8F6F4_2x1SM_SSEJSM_SM_fSH_SI_NSA_17integral_constantINSA_4UMMA5MajorELST_0EEENSR_IST_LST_1EEENSR_INSS_7ScaleInELSW_0EEESX_EEEEEENSA_6LayoutINSB_IJSE_SE_SE_EEENSB_IJNSC_ILi0EEES12_S12_EEEEENSB_IJNSA_10UnderscoreES15_S15_EEEEENS7_6detail27Sm100ImplicitGemmTileTraitsINSA_25SM100_TMA_2SM_LOAD_IM2COLENSA_14ComposedLayoutINSA_7SwizzleILi1ELi4ELi3EEENSA_18smem_ptr_flag_bitsILi8EEENS10_INSB_IJNSC_ILi8EEESJ_EEENSB_IJSJ_SE_EEEEEEEvEENS19_INSA_18SM100_TMA_2SM_LOADENS1B_IS1D_S1F_NS10_INSB_IJSJ_S1G_EEENSB_IJSE_SJ_EEEEEEEvEEEENS_8epilogue10collective18CollectiveEpilogueINS1T_23Sm100TmaWarpSpecializedILi1ELi1ELi64ELb0ELb0EEEJNSB_IJNSC_ILi128EEESI_SK_EEENSB_IJNS10_IS1Y_SE_EENS10_ISI_SE_EEEEESM_NSB_IJNSB_IJllllEEESE_S12_EEESM_S24_NS1T_6fusion15FusionCallbacksIS1X_NS25_17LinearCombinationISM_fSM_fLNS_15FloatRoundStyleE2EEES1Z_S22_JEEENSA_5SM1004TMEM4LOAD26SM100_TMEM_LOAD_32dp32b64xENSA_20SM90_TMA_LOAD_IM2COLENS1B_INS1C_ILi2ELi4ELi3EEES1F_NS10_INSB_IJS1G_SI_EEENSB_IJSI_SE_EEEEEEENSA_39AutoVectorizingCopyWithAssumedAlignmentILi128EEENSA_21SM90_TMA_STORE_IM2COLES2K_S2M_S2M_EEEvvEEEEvNT_6ParamsE)
        /*0008*/ 	.word	0x0000009b


	//----- nvinfo : EIATTR_FRAME_SIZE
	.align		4
.L_19:
        /*000c*/ 	.byte	0x04, 0x11
        /*000e*/ 	.short	(.L_21 - .L_20)
	.align		4
.L_20:
        /*0010*/ 	.word	index@($__internal_2_$__cuda_sm10x_tcgen05_guardrail_trap_unallocated_columns_being_dealloced)
        /*0014*/ 	.word	0x00000008


	//----- nvinfo : EIATTR_FRAME_SIZE
	.align		4
.L_21:
        /*0018*/ 	.byte	0x04, 0x11
        /*001a*/ 	.short	(.L_23 - .L_22)
	.align		4
.L_22:
        /*001c*/ 	.word	index@($__internal_1_$__cuda_sm10x_tcgen05_guardrail_trap_phase_invalid_during_alloc)
        /*0020*/ 	.word	0x00000008


	//----- nvinfo : EIATTR_FRAME_SIZE
	.align		4
.L_23:
        /*0024*/ 	.byte	0x04, 0x11
        /*0026*/ 	.short	(.L_25 - .L_24)
	.align		4
.L_24:
        /*0028*/ 	.word	index@($__internal_0_$__cuda_sm10x_tcgen05_guardrail_trap_col_being_dealloced_not_returned_by_alloc)
        /*002c*/ 	.word	0x00000008


	//----- nvinfo : EIATTR_FRAME_SIZE
	.align		4
.L_25:
        /*0030*/ 	.byte	0x04, 0x11
        /*0032*/ 	.short	(.L_27 - .L_26)
	.align		4
.L_26:
        /*0034*/ 	.word	index@(_ZN7cutlass13device_kernelINS_4conv6kernel13ConvUniversalINS1_16ConvProblemShapeILNS1_8OperatorE1ELi3EEENS1_10collective14CollectiveConvINS1_47MainloopSm100TmaUmmaWarpSpecializedImplicitGemmILS5_1ELi41ELi3ELi1ELi2EN4cute5tupleIJNSA_1CILi2EEENSC_ILi1EEESE_EEEEENSB_IJNSC_ILi256EEENSC_ILi64EEENSB_IJNSC_ILi32EEEEEEEEENS_12float_e4m3_tESM_NSA_8TiledMMAINSA_8MMA_AtomIJNSA_10MMA_TraitsINSA_25SM100_MMA_F8F6F4_2x1SM_SSEJSM_SM_fSH_SI_NSA_17integral_constantINSA_4UMMA5MajorELST_0EEENSR_IST_LST_1EEENSR_INSS_7ScaleInELSW_0EEESX_EEEEEENSA_6LayoutINSB_IJSE_SE_SE_EEENSB_IJNSC_ILi0EEES12_S12_EEEEENSB_IJNSA_10UnderscoreES15_S15_EEEEENS7_6detail27Sm100ImplicitGemmTileTraitsINSA_25SM100_TMA_2SM_LOAD_IM2COLENSA_14ComposedLayoutINSA_7SwizzleILi1ELi4ELi3EEENSA_18smem_ptr_flag_bitsILi8EEENS10_INSB_IJNSC_ILi8EEESJ_EEENSB_IJSJ_SE_EEEEEEEvEENS19_INSA_18SM100_TMA_2SM_LOADENS1B_IS1D_S1F_NS10_INSB_IJSJ_S1G_EEENSB_IJSE_SJ_EEEEEEEvEEEENS_8epilogue10collective18CollectiveEpilogueINS1T_23Sm100TmaWarpSpecializedILi1ELi1ELi64ELb0ELb0EEEJNSB_IJNSC_ILi128EEESI_SK_EEENSB_IJNS10_IS1Y_SE_EENS10_ISI_SE_EEEEESM_NSB_IJNSB_IJllllEEESE_S12_EEESM_S24_NS1T_6fusion15FusionCallbacksIS1X_NS25_17LinearCombinationISM_fSM_fLNS_15FloatRoundStyleE2EEES1Z_S22_JEEENSA_5SM1004TMEM4LOAD26SM100_TMEM_LOAD_32dp32b64xENSA_20SM90_TMA_LOAD_IM2COLENS1B_INS1C_ILi2ELi4ELi3EEES1F_NS10_INSB_IJS1G_SI_EEENSB_IJSI_SE_EEEEEEENSA_39AutoVectorizingCopyWithAssumedAlignmentILi128EEENSA_21SM90_TMA_STORE_IM2COLES2K_S2M_S2M_EEEvvEEEEvNT_6ParamsE)
        /*0038*/ 	.word	0x00000008


	//----- nvinfo : EIATTR_MIN_STACK_SIZE
	.align		4
.L_27:
        /*003c*/ 	.byte	0x04, 0x12
        /*003e*/ 	.short	(.L_29 - .L_28)
	.align		4
.L_28:
        /*0040*/ 	.word	index@(_ZN7cutlass13device_kernelINS_4conv6kernel13ConvUniversalINS1_16ConvProblemShapeILNS1_8OperatorE1ELi3EEENS1_10collective14CollectiveConvINS1_47MainloopSm100TmaUmmaWarpSpecializedImplicitGemmILS5_1ELi41ELi3ELi1ELi2EN4cute5tupleIJNSA_1CILi2EEENSC_ILi1EEESE_EEEEENSB_IJNSC_ILi256EEENSC_ILi64EEENSB_IJNSC_ILi32EEEEEEEEENS_12float_e4m3_tESM_NSA_8TiledMMAINSA_8MMA_AtomIJNSA_10MMA_TraitsINSA_25SM100_MMA_F8F6F4_2x1SM_SSEJSM_SM_fSH_SI_NSA_17integral_constantINSA_4UMMA5MajorELST_0EEENSR_IST_LST_1EEENSR_INSS_7ScaleInELSW_0EEESX_EEEEEENSA_6LayoutINSB_IJSE_SE_SE_EEENSB_IJNSC_ILi0EEES12_S12_EEEEENSB_IJNSA_10UnderscoreES15_S15_EEEEENS7_6detail27Sm100ImplicitGemmTileTraitsINSA_25SM100_TMA_2SM_LOAD_IM2COLENSA_14ComposedLayoutINSA_7SwizzleILi1ELi4ELi3EEENSA_18smem_ptr_flag_bitsILi8EEENS10_INSB_IJNSC_ILi8EEESJ_EEENSB_IJSJ_SE_EEEEEEEvEENS19_INSA_18SM100_TMA_2SM_LOADENS1B_IS1D_S1F_NS10_INSB_IJSJ_S1G_EEENSB_IJSE_SJ_EEEEEEEvEEEENS_8epilogue10collective18CollectiveEpilogueINS1T_23Sm100TmaWarpSpecializedILi1ELi1ELi64ELb0ELb0EEEJNSB_IJNSC_ILi128EEESI_SK_EEENSB_IJNS10_IS1Y_SE_EENS10_ISI_SE_EEEEESM_NSB_IJNSB_IJllllEEESE_S12_EEESM_S24_NS1T_6fusion15FusionCallbacksIS1X_NS25_17LinearCombinationISM_fSM_fLNS_15FloatRoundStyleE2EEES1Z_S22_JEEENSA_5SM1004TMEM4LOAD26SM100_TMEM_LOAD_32dp32b64xENSA_20SM90_TMA_LOAD_IM2COLENS1B_INS1C_ILi2ELi4ELi3EEES1F_NS10_INSB_IJS1G_SI_EEENSB_IJSI_SE_EEEEEEENSA_39AutoVectorizingCopyWithAssumedAlignmentILi128EEENSA_21SM90_TMA_STORE_IM2COLES2K_S2M_S2M_EEEvvEEEEvNT_6ParamsE)
        /*0044*/ 	.word	0x00000008
.L_29:


//--------------------- .nv.compat                --------------------------
	.section	.nv.compat,"",@"SHT_CUDA_COMPAT_INFO"
	.align	4
        /*0000*/ 	.byte	0x02, 0x09, 0x01, 0x00, 0x02, 0x02, 0x02, 0x00, 0x02, 0x05, 0x05, 0x00, 0x03, 0x07, 0x01, 0x01
        /*0010*/ 	.byte	0x02, 0x03, 0x01, 0x00, 0x02, 0x06, 0x01, 0x00, 0x04, 0x0b, 0x08, 0x00, 0x09, 0x00, 0x00, 0x00
        /*0020*/ 	.byte	0x00, 0x00, 0x00, 0x00


//--------------------- .nv.info._ZN7cutlass13device_kernelINS_4conv6kernel13ConvUniversalINS1_16ConvProblemShapeILNS1_8OperatorE1ELi3EEENS1_10collective14CollectiveConvINS1_47MainloopSm100TmaUmmaWarpSpecializedImplicitGemmILS5_1ELi41ELi3ELi1ELi2EN4cute5tupleIJNSA_1CILi2EEENSC_ILi1EEESE_EEEEENSB_IJNSC_ILi256EEENSC_ILi64EEENSB_IJNSC_ILi32EEEEEEEEENS_12float_e4m3_tESM_NSA_8TiledMMAINSA_8MMA_AtomIJNSA_10MMA_TraitsINSA_25SM100_MMA_F8F6F4_2x1SM_SSEJSM_SM_fSH_SI_NSA_17integral_constantINSA_4UMMA5MajorELST_0EEENSR_IST_LST_1EEENSR_INSS_7ScaleInELSW_0EEESX_EEEEEENSA_6LayoutINSB_IJSE_SE_SE_EEENSB_IJNSC_ILi0EEES12_S12_EEEEENSB_IJNSA_10UnderscoreES15_S15_EEEEENS7_6detail27Sm100ImplicitGemmTileTraitsINSA_25SM100_TMA_2SM_LOAD_IM2COLENSA_14ComposedLayoutINSA_7SwizzleILi1ELi4ELi3EEENSA_18smem_ptr_flag_bitsILi8EEENS10_INSB_IJNSC_ILi8EEESJ_EEENSB_IJSJ_SE_EEEEEEEvEENS19_INSA_18SM100_TMA_2SM_LOADENS1B_IS1D_S1F_NS10_INSB_IJSJ_S1G_EEENSB_IJSE_SJ_EEEEEEEvEEEENS_8epilogue10collective18CollectiveEpilogueINS1T_23Sm100TmaWarpSpecializedILi1ELi1ELi64ELb0ELb0EEEJNSB_IJNSC_ILi128EEESI_SK_EEENSB_IJNS10_IS1Y_SE_EENS10_ISI_SE_EEEEESM_NSB_IJNSB_IJllllEEESE_S12_EEESM_S24_NS1T_6fusion15FusionCallbacksIS1X_NS25_17LinearCombinationISM_fSM_fLNS_15FloatRoundStyleE2EEES1Z_S22_JEEENSA_5SM1004TMEM4LOAD26SM100_TMEM_LOAD_32dp32b64xENSA_20SM90_TMA_LOAD_IM2COLENS1B_INS1C_ILi2ELi4ELi3EEES1F_NS10_INSB_IJS1G_SI_EEENSB_IJSI_SE_EEEEEEENSA_39AutoVectorizingCopyWithAssumedAlignmentILi128EEENSA_21SM90_TMA_STORE_IM2COLES2K_S2M_S2M_EEEvvEEEEvNT_6ParamsE --------------------------
	.section	.nv.info._ZN7cutlass13device_kernelINS_4conv6kernel13ConvUniversalINS1_16ConvProblemShapeILNS1_8OperatorE1ELi3EEENS1_10collective14CollectiveConvINS1_47MainloopSm100TmaUmmaWarpSpecializedImplicitGemmILS5_1ELi41ELi3ELi1ELi2EN4cute5tupleIJNSA_1CILi2EEENSC_ILi1EEESE_EEEEENSB_IJNSC_ILi256EEENSC_ILi64EEENSB_IJNSC_ILi32EEEEEEEEENS_12float_e4m3_tESM_NSA_8TiledMMAINSA_8MMA_AtomIJNSA_10MMA_TraitsINSA_25SM100_MMA_F8F6F4_2x1SM_SSEJSM_SM_fSH_SI_NSA_17integral_constantINSA_4UMMA5MajorELST_0EEENSR_IST_LST_1EEENSR_INSS_7ScaleInELSW_0EEESX_EEEEEENSA_6LayoutINSB_IJSE_SE_SE_EEENSB_IJNSC_ILi0EEES12_S12_EEEEENSB_IJNSA_10UnderscoreES15_S15_EEEEENS7_6detail27Sm100ImplicitGemmTileTraitsINSA_25SM100_TMA_2SM_LOAD_IM2COLENSA_14ComposedLayoutINSA_7SwizzleILi1ELi4ELi3EEENSA_18smem_ptr_flag_bitsILi8EEENS10_INSB_IJNSC_ILi8EEESJ_EEENSB_IJSJ_SE_EEEEEEEvEENS19_INSA_18SM100_TMA_2SM_LOADENS1B_IS1D_S1F_NS10_INSB_IJSJ_S1G_EEENSB_IJSE_SJ_EEEEEEEvEEEENS_8epilogue10collective18CollectiveEpilogueINS1T_23Sm100TmaWarpSpecializedILi1ELi1ELi64ELb0ELb0EEEJNSB_IJNSC_ILi128EEESI_SK_EEENSB_IJNS10_IS1Y_SE_EENS10_ISI_SE_EEEEESM_NSB_IJNSB_IJllllEEESE_S12_EEESM_S24_NS1T_6fusion15FusionCallbacksIS1X_NS25_17LinearCombinationISM_fSM_fLNS_15FloatRoundStyleE2EEES1Z_S22_JEEENSA_5SM1004TMEM4LOAD26SM100_TMEM_LOAD_32dp32b64xENSA_20SM90_TMA_LOAD_IM2COLENS1B_INS1C_ILi2ELi4ELi3EEES1F_NS10_INSB_IJS1G_SI_EEENSB_IJSI_SE_EEEEEEENSA_39AutoVectorizingCopyWithAssumedAlignmentILi128EEENSA_21SM90_TMA_STORE_IM2COLES2K_S2M_S2M_EEEvvEEEEvNT_6ParamsE,"",@"SHT_CUDA_INFO"
	.sectionflags	@""
	.align	4


	//----- nvinfo : EIATTR_CUDA_API_VERSION
	.align		4
        /*0000*/ 	.byte	0x04, 0x37
        /*0002*/ 	.short	(.L_31 - .L_30)
.L_30:
        /*0004*/ 	.word	0x00000082


	//----- nvinfo : EIATTR_KPARAM_INFO
	.align		4
.L_31:
        /*0008*/ 	.byte	0x04, 0x17
        /*000a*/ 	.short	(.L_33 - .L_32)
.L_32:
        /*000c*/ 	.word	0x00000000
        /*0010*/ 	.short	0x0000
        /*0012*/ 	.short	0x0000
        /*0014*/ 	.byte	0x00, 0xf0, 0x01, 0x24


	//----- nvinfo : EIATTR_AT_ENTRY_FRAGMENTS
	.align		4
.L_33:
        /*0018*/ 	.byte	0x04, 0x4f
        /*001a*/ 	.short	(.L_35 - .L_34)


	//   ....[0]....
.L_34:
        /*001c*/ 	.word	0x00000007


	//----- nvinfo : EIATTR_RESERVED_SMEM_USED
	.align		4
.L_35:
        /*0020*/ 	.byte	0x01, 0x41
	.zero		2


	//----- nvinfo : EIATTR_SPARSE_MMA_MASK
	.align		4
        /*0024*/ 	.byte	0x03, 0x50
        /*0026*/ 	.short	0x0000


	//----- nvinfo : EIATTR_TCGEN05_2CTA_USED
	.align		4
        /*0028*/ 	.byte	0x01, 0x52
	.zero		2


	//----- nvinfo : EIATTR_MAXREG_COUNT
	.align		4
        /*002c*/ 	.byte	0x03, 0x1b
        /*002e*/ 	.short	0x00ff


	//----- nvinfo : EIATTR_NUM_BARRIERS
	.align		4
        /*0030*/ 	.byte	0x02, 0x4c
        /*0032*/ 	.byte	0x07
	.zero		1


	//----- nvinfo : EIATTR_EXTERNS
	.align		4
        /*0034*/ 	.byte	0x04, 0x0f
        /*0036*/ 	.short	(.L_37 - .L_36)


	//   ....[0]....
	.align		4
.L_36:
        /*0038*/ 	.word	index@(__assertfail)


	//----- nvinfo : EIATTR_MERCURY_ISA_VERSION
	.align		4
.L_37:
        /*003c*/ 	.byte	0x03, 0x5f
        /*003e*/ 	.short	0x0101


	//----- nvinfo : EIATTR_INT_WARP_WIDE_INSTR_OFFSETS
	.align		4
        /*0040*/ 	.byte	0x04, 0x31
        /*0042*/ 	.short	(.L_39 - .L_38)


	//   ....[0]....
.L_38:
        /*0044*/ 	.word	0x000010c0


	//   ....[1]....
        /*0048*/ 	.word	0x00001170


	//   ....[2]....
        /*004c*/ 	.word	0x00005dd0


	//   ....[3]....
        /*0050*/ 	.word	0x00005df0


	//   ....[4]....
        /*0054*/ 	.word	0x00005e20


	//   ....[5]....
        /*0058*/ 	.word	0x00006990


	//   ....[6]....
        /*005c*/ 	.word	0x00006c00


	//----- nvinfo : EIATTR_COOP_GROUP_MASK_REGIDS
	.align		4
.L_39:
        /*0060*/ 	.byte	0x04, 0x29
        /*0062*/ 	.short	(.L_41 - .L_40)


	//   ....[0]....
.L_40:
        /*0064*/ 	.word	0xffffffff


	//   ....[1]....
        /*0068*/ 	.word	0xffffffff


	//   ....[2]....
        /*006c*/ 	.word	0xffffffff


	//   ....[3]....
        /*0070*/ 	.word	0xffffffff


	//   ....[4]....
        /*0074*/ 	.word	0xffffffff


	//   ....[5]....
        /*0078*/ 	.word	0xffffffff


	//   ....[6]....
        /*007c*/ 	.word	0xffffffff


	//   ....[7]....
        /*0080*/ 	.word	0xffffffff


	//   ....[8]....
        /*0084*/ 	.word	0xffffffff


	//   ....[9]....
        /*0088*/ 	.word	0xffffffff


	//   ....[10]....
        /*008c*/ 	.word	0xffffffff


	//   ....[11]....
        /*0090*/ 	.word	0xffffffff


	//   ....[12]....
        /*0094*/ 	.word	0xffffffff


	//----- nvinfo : EIATTR_COOP_GROUP_INSTR_OFFSETS
	.align		4
.L_41:
        /*0098*/ 	.byte	0x04, 0x28
        /*009a*/ 	.short	(.L_43 - .L_42)


	//   ....[0]....
.L_42:
        /*009c*/ 	.word	0x000000d0


	//   ....[1]....
        /*00a0*/ 	.word	0x00000540


	//   ....[2]....
        /*00a4*/ 	.word	0x00000bb0


	//   ....[3]....
        /*00a8*/ 	.word	0x00000cf0


	//   ....[4]....
        /*00ac*/ 	.word	0x00000df0


	//   ....[5]....
        /*00b0*/ 	.word	0x00000f40


	//   ....[6]....
        /*00b4*/ 	.word	0x000011e0


	//   ....[7]....
        /*00b8*/ 	.word	0x00002af0


	//   ....[8]....
        /*00bc*/ 	.word	0x00004e50


	//   ....[9]....
        /*00c0*/ 	.word	0x00005320


	//   ....[10]....
        /*00c4*/ 	.word	0x00005350


	//   ....[11]....
        /*00c8*/ 	.word	0x00005ce0


	//   ....[12]....
        /*00cc*/ 	.word	0x00005ef0


	//----- nvinfo : EIATTR_VRC_CTA_INIT_COUNT
	.align		4
.L_43:
        /*00d0*/ 	.byte	0x02, 0x4a
        /*00d2*/ 	.byte	0x80
	.zero		1


	//----- nvinfo : EIATTR_SYSCALL_OFFSETS
	.align		4
        /*00d4*/ 	.byte	0x04, 0x46
        /*00d6*/ 	.short	(.L_45 - .L_44)


	//   ....[0]....
.L_44:
        /*00d8*/ 	.word	0x00007730


	//   ....[1]....
        /*00dc*/ 	.word	0x00007870


	//   ....[2]....
        /*00e0*/ 	.word	0x00008050


	//----- nvinfo : EIATTR_MBARRIER_INSTR_OFFSETS
	.align		4
.L_45:
        /*00e4*/ 	.byte	0x04, 0x39
        /*00e6*/ 	.short	(.L_47 - .L_46)


	//   ....[0]....
.L_46:
        /*00e8*/ 	.word	0x00000670
        /*00ec*/ 	.word	0x000000ff
        /*00f0*/ 	.word	0x00000000
        /*00f4*/ 	.short	0x0100
        /*00f6*/ 	.byte	0x04
	.zero		1


	//   ....[1]....
        /*00f8*/ 	.word	0x00000680
        /*00fc*/ 	.word	0x000000ff
        /*0100*/ 	.word	0x00000148
        /*0104*/ 	.short	0x0100
        /*0106*/ 	.byte	0x04
	.zero		1


	//   ....[2]....
        /*0108*/ 	.word	0x00000690
        /*010c*/ 	.word	0x000000ff
        /*0110*/ 	.word	0x00000008
        /*0114*/ 	.short	0x0100
        /*0116*/ 	.byte	0x04
	.zero		1


	//   ....[3]....
        /*0118*/ 	.word	0x000006a0
        /*011c*/ 	.word	0x000000ff
        /*0120*/ 	.word	0x00000150
        /*0124*/ 	.short	0x0100
        /*0126*/ 	.byte	0x04
	.zero		1


	//   ....[4]....
        /*0128*/ 	.word	0x000006b0
        /*012c*/ 	.word	0x000000ff
        /*0130*/ 	.word	0x00000010
        /*0134*/ 	.short	0x0100
        /*0136*/ 	.byte	0x04
	.zero		1


	//   ....[5]....
        /*0138*/ 	.word	0x000006c0
        /*013c*/ 	.word	0x000000ff
        /*0140*/ 	.word	0x00000158
        /*0144*/ 	.short	0x0100
        /*0146*/ 	.byte	0x04
	.zero		1


	//   ....[6]....
        /*0148*/ 	.word	0x000006d0
        /*014c*/ 	.word	0x000000ff
        /*0150*/ 	.word	0x00000018
        /*0154*/ 	.short	0x0100
        /*0156*/ 	.byte	0x04
	.zero		1


	//   ....[7]....
        /*0158*/ 	.word	0x000006e0
        /*015c*/ 	.word	0x000000ff
        /*0160*/ 	.word	0x00000160
        /*0164*/ 	.short	0x0100
        /*0166*/ 	.byte	0x04
	.zero		1


	//   ....[8]....
        /*0168*/ 	.word	0x000006f0
        /*016c*/ 	.word	0x000000ff
        /*0170*/ 	.word	0x00000020
        /*0174*/ 	.short	0x0100
        /*0176*/ 	.byte	0x04
	.zero		1


	//   ....[9]....
        /*0178*/ 	.word	0x00000700
        /*017c*/ 	.word	0x000000ff
        /*0180*/ 	.word	0x00000168
        /*0184*/ 	.short	0x0100
        /*0186*/ 	.byte	0x04
	.zero		1


	//   ....[10]....
        /*0188*/ 	.word	0x00000710
        /*018c*/ 	.word	0x000000ff
        /*0190*/ 	.word	0x00000028
        /*0194*/ 	.short	0x0100
        /*0196*/ 	.byte	0x04
	.zero		1


	//   ....[11]....
        /*0198*/ 	.word	0x00000720
        /*019c*/ 	.word	0x000000ff
        /*01a0*/ 	.word	0x00000170
        /*01a4*/ 	.short	0x0100
        /*01a6*/ 	.byte	0x04
	.zero		1


	//   ....[12]....
        /*01a8*/ 	.word	0x00000730
        /*01ac*/ 	.word	0x000000ff
        /*01b0*/ 	.word	0x00000030
        /*01b4*/ 	.short	0x0100
        /*01b6*/ 	.byte	0x04
	.zero		1


	//   ....[13]....
        /*01b8*/ 	.word	0x00000740
        /*01bc*/ 	.word	0x000000ff
        /*01c0*/ 	.word	0x00000178
        /*01c4*/ 	.short	0x0100
        /*01c6*/ 	.byte	0x04
	.zero		1


	//   ....[14]....
        /*01c8*/ 	.word	0x00000750
        /*01cc*/ 	.word	0x000000ff
        /*01d0*/ 	.word	0x00000038
        /*01d4*/ 	.short	0x0100
        /*01d6*/ 	.byte	0x04
	.zero		1


	//   ....[15]....
        /*01d8*/ 	.word	0x00000760
        /*01dc*/ 	.word	0x000000ff
        /*01e0*/ 	.word	0x00000180
        /*01e4*/ 	.short	0x0100
        /*01e6*/ 	.byte	0x04
	.zero		1


	//   ....[16]....
        /*01e8*/ 	.word	0x00000770
        /*01ec*/ 	.word	0x000000ff
        /*01f0*/ 	.word	0x00000040
        /*01f4*/ 	.short	0x0100
        /*01f6*/ 	.byte	0x04
	.zero		1


	//   ....[17]....
        /*01f8*/ 	.word	0x00000780
        /*01fc*/ 	.word	0x000000ff
        /*0200*/ 	.word	0x00000188
        /*0204*/ 	.short	0x0100
        /*0206*/ 	.byte	0x04
	.zero		1


	//   ....[18]....
        /*0208*/ 	.word	0x00000790
        /*020c*/ 	.word	0x000000ff
        /*0210*/ 	.word	0x00000048
        /*0214*/ 	.short	0x0100
        /*0216*/ 	.byte	0x04
	.zero		1


	//   ....[19]....
        /*0218*/ 	.word	0x000007a0
        /*021c*/ 	.word	0x000000ff
        /*0220*/ 	.word	0x00000190
        /*0224*/ 	.short	0x0100
        /*0226*/ 	.byte	0x04
	.zero		1


	//   ....[20]....
        /*0228*/ 	.word	0x000007b0
        /*022c*/ 	.word	0x000000ff
        /*0230*/ 	.word	0x00000050
        /*0234*/ 	.short	0x0100
        /*0236*/ 	.byte	0x04
	.zero		1


	//   ....[21]....
        /*0238*/ 	.word	0x000007c0
        /*023c*/ 	.word	0x000000ff
        /*0240*/ 	.word	0x00000198
        /*0244*/ 	.short	0x0100
        /*0246*/ 	.byte	0x04
	.zero		1


	//   ....[22]....
        /*0248*/ 	.word	0x000007d0
        /*024c*/ 	.word	0x000000ff
        /*0250*/ 	.word	0x00000058
        /*0254*/ 	.short	0x0100
        /*0256*/ 	.byte	0x04
	.zero		1


	//   ....[23]....
        /*0258*/ 	.word	0x000007e0
        /*025c*/ 	.word	0x000000ff
        /*0260*/ 	.word	0x000001a0
        /*0264*/ 	.short	0x0100
        /*0266*/ 	.byte	0x04
	.zero		1


	//   ....[24]....
        /*0268*/ 	.word	0x000007f0
        /*026c*/ 	.word	0x000000ff
        /*0270*/ 	.word	0x00000060
        /*0274*/ 	.short	0x0100
        /*0276*/ 	.byte	0x04
	.zero		1


	//   ....[25]....
        /*0278*/ 	.word	0x00000800
        /*027c*/ 	.word	0x000000ff
        /*0280*/ 	.word	0x000001a8
        /*0284*/ 	.short	0x0100
        /*0286*/ 	.byte	0x04
	.zero		1


	//   ....[26]....
        /*0288*/ 	.word	0x00000810
        /*028c*/ 	.word	0x000000ff
        /*0290*/ 	.word	0x00000068
        /*0294*/ 	.short	0x0100
        /*0296*/ 	.byte	0x04
	.zero		1


	//   ....[27]....
        /*0298*/ 	.word	0x00000820
        /*029c*/ 	.word	0x000000ff
        /*02a0*/ 	.word	0x000001b0
        /*02a4*/ 	.short	0x0100
        /*02a6*/ 	.byte	0x04
	.zero		1


	//   ....[28]....
        /*02a8*/ 	.word	0x00000830
        /*02ac*/ 	.word	0x000000ff
        /*02b0*/ 	.word	0x00000070
        /*02b4*/ 	.short	0x0100
        /*02b6*/ 	.byte	0x04
	.zero		1


	//   ....[29]....
        /*02b8*/ 	.word	0x00000840
        /*02bc*/ 	.word	0x000000ff
        /*02c0*/ 	.word	0x000001b8
        /*02c4*/ 	.short	0x0100
        /*02c6*/ 	.byte	0x04
	.zero		1


	//   ....[30]....
        /*02c8*/ 	.word	0x00000850
        /*02cc*/ 	.word	0x000000ff
        /*02d0*/ 	.word	0x00000078
        /*02d4*/ 	.short	0x0100
        /*02d6*/ 	.byte	0x04
	.zero		1


	//   ....[31]....
        /*02d8*/ 	.word	0x00000860
        /*02dc*/ 	.word	0x000000ff
        /*02e0*/ 	.word	0x000001c0
        /*02e4*/ 	.short	0x0100
        /*02e6*/ 	.byte	0x04
	.zero		1


	//   ....[32]....
        /*02e8*/ 	.word	0x00000870
        /*02ec*/ 	.word	0x000000ff
        /*02f0*/ 	.word	0x00000080
        /*02f4*/ 	.short	0x0100
        /*02f6*/ 	.byte	0x04
	.zero		1


	//   ....[33]....
        /*02f8*/ 	.word	0x00000880
        /*02fc*/ 	.word	0x000000ff
        /*0300*/ 	.word	0x000001c8
        /*0304*/ 	.short	0x0100
        /*0306*/ 	.byte	0x04
	.zero		1


	//   ....[34]....
        /*0308*/ 	.word	0x00000890
        /*030c*/ 	.word	0x000000ff
        /*0310*/ 	.word	0x00000088
        /*0314*/ 	.short	0x0100
        /*0316*/ 	.byte	0x04
	.zero		1


	//   ....[35]....
        /*0318*/ 	.word	0x000008a0
        /*031c*/ 	.word	0x000000ff
        /*0320*/ 	.word	0x000001d0
        /*0324*/ 	.short	0x0100
        /*0326*/ 	.byte	0x04
	.zero		1


	//   ....[36]....
        /*0328*/ 	.word	0x000008b0
        /*032c*/ 	.word	0x000000ff
        /*0330*/ 	.word	0x00000090
        /*0334*/ 	.short	0x0100
        /*0336*/ 	.byte	0x04
	.zero		1


	//   ....[37]....
        /*0338*/ 	.word	0x000008c0
        /*033c*/ 	.word	0x000000ff
        /*0340*/ 	.word	0x000001d8
        /*0344*/ 	.short	0x0100
        /*0346*/ 	.byte	0x04
	.zero		1


	//   ....[38]....
        /*0348*/ 	.word	0x000008d0
        /*034c*/ 	.word	0x000000ff
        /*0350*/ 	.word	0x00000098
        /*0354*/ 	.short	0x0100
        /*0356*/ 	.byte	0x04
	.zero		1


	//   ....[39]....
        /*0358*/ 	.word	0x000008e0
        /*035c*/ 	.word	0x000000ff
        /*0360*/ 	.word	0x000001e0
        /*0364*/ 	.short	0x0100
        /*0366*/ 	.byte	0x04
	.zero		1


	//   ....[40]....
        /*0368*/ 	.word	0x000008f0
        /*036c*/ 	.word	0x000000ff
        /*0370*/ 	.word	0x000000a0
        /*0374*/ 	.short	0x0100
        /*0376*/ 	.byte	0x04
	.zero		1


	//   ....[41]....
        /*0378*/ 	.word	0x00000900
        /*037c*/ 	.word	0x000000ff
        /*0380*/ 	.word	0x000001e8
        /*0384*/ 	.short	0x0100
        /*0386*/ 	.byte	0x04
	.zero		1


	//   ....[42]....
        /*0388*/ 	.word	0x00000910
        /*038c*/ 	.word	0x000000ff
        /*0390*/ 	.word	0x000000a8
        /*0394*/ 	.short	0x0100
        /*0396*/ 	.byte	0x04
	.zero		1


	//   ....[43]....
        /*0398*/ 	.word	0x00000920
        /*039c*/ 	.word	0x000000ff
        /*03a0*/ 	.word	0x000001f0
        /*03a4*/ 	.short	0x0100
        /*03a6*/ 	.byte	0x04
	.zero		1


	//   ....[44]....
        /*03a8*/ 	.word	0x00000930
        /*03ac*/ 	.word	0x000000ff
        /*03b0*/ 	.word	0x000000b0
        /*03b4*/ 	.short	0x0100
        /*03b6*/ 	.byte	0x04
	.zero		1


	//   ....[45]....
        /*03b8*/ 	.word	0x00000940
        /*03bc*/ 	.word	0x000000ff
        /*03c0*/ 	.word	0x000001f8
        /*03c4*/ 	.short	0x0100
        /*03c6*/ 	.byte	0x04
	.zero		1


	//   ....[46]....
        /*03c8*/ 	.word	0x00000950
        /*03cc*/ 	.word	0x000000ff
        /*03d0*/ 	.word	0x000000b8
        /*03d4*/ 	.short	0x0100
        /*03d6*/ 	.byte	0x04
	.zero		1


	//   ....[47]....
        /*03d8*/ 	.word	0x00000960
        /*03dc*/ 	.word	0x000000ff
        /*03e0*/ 	.word	0x00000200
        /*03e4*/ 	.short	0x0100
        /*03e6*/ 	.byte	0x04
	.zero		1


	//   ....[48]....
        /*03e8*/ 	.word	0x00000970
        /*03ec*/ 	.word	0x000000ff
        /*03f0*/ 	.word	0x000000c0
        /*03f4*/ 	.short	0x0100
        /*03f6*/ 	.byte	0x04
	.zero		1


	//   ....[49]....
        /*03f8*/ 	.word	0x00000980
        /*03fc*/ 	.word	0x000000ff
        /*0400*/ 	.word	0x00000208
        /*0404*/ 	.short	0x0100
        /*0406*/ 	.byte	0x04
	.zero		1


	//   ....[50]....
        /*0408*/ 	.word	0x00000990
        /*040c*/ 	.word	0x000000ff
        /*0410*/ 	.word	0x000000c8
        /*0414*/ 	.short	0x0100
        /*0416*/ 	.byte	0x04
	.zero		1


	//   ....[51]....
        /*0418*/ 	.word	0x000009a0
        /*041c*/ 	.word	0x000000ff
        /*0420*/ 	.word	0x00000210
        /*0424*/ 	.short	0x0100
        /*0426*/ 	.byte	0x04
	.zero		1


	//   ....[52]....
        /*0428*/ 	.word	0x000009b0
        /*042c*/ 	.word	0x000000ff
        /*0430*/ 	.word	0x000000d0
        /*0434*/ 	.short	0x0100
        /*0436*/ 	.byte	0x04
	.zero		1


	//   ....[53]....
        /*0438*/ 	.word	0x000009c0
        /*043c*/ 	.word	0x000000ff
        /*0440*/ 	.word	0x00000218
        /*0444*/ 	.short	0x0100
        /*0446*/ 	.byte	0x04
	.zero		1


	//   ....[54]....
        /*0448*/ 	.word	0x000009d0
        /*044c*/ 	.word	0x000000ff
        /*0450*/ 	.word	0x000000d8
        /*0454*/ 	.short	0x0100
        /*0456*/ 	.byte	0x04
	.zero		1


	//   ....[55]....
        /*0458*/ 	.word	0x000009e0
        /*045c*/ 	.word	0x000000ff
        /*0460*/ 	.word	0x00000220
        /*0464*/ 	.short	0x0100
        /*0466*/ 	.byte	0x04
	.zero		1


	//   ....[56]....
        /*0468*/ 	.word	0x000009f0
        /*046c*/ 	.word	0x000000ff
        /*0470*/ 	.word	0x000000e0
        /*0474*/ 	.short	0x0100
        /*0476*/ 	.byte	0x04
	.zero		1


	//   ....[57]....
        /*0478*/ 	.word	0x00000a00
        /*047c*/ 	.word	0x000000ff
        /*0480*/ 	.word	0x00000228
        /*0484*/ 	.short	0x0100
        /*0486*/ 	.byte	0x04
	.zero		1


	//   ....[58]....
        /*0488*/ 	.word	0x00000a10
        /*048c*/ 	.word	0x000000ff
        /*0490*/ 	.word	0x000000e8
        /*0494*/ 	.short	0x0100
        /*0496*/ 	.byte	0x04
	.zero		1


	//   ....[59]....
        /*0498*/ 	.word	0x00000a20
        /*049c*/ 	.word	0x000000ff
        /*04a0*/ 	.word	0x00000230
        /*04a4*/ 	.short	0x0100
        /*04a6*/ 	.byte	0x04
	.zero		1


	//   ....[60]....
        /*04a8*/ 	.word	0x00000a30
        /*04ac*/ 	.word	0x000000ff
        /*04b0*/ 	.word	0x000000f0
        /*04b4*/ 	.short	0x0100
        /*04b6*/ 	.byte	0x04
	.zero		1


	//   ....[61]....
        /*04b8*/ 	.word	0x00000a40
        /*04bc*/ 	.word	0x000000ff
        /*04c0*/ 	.word	0x00000238
        /*04c4*/ 	.short	0x0100
        /*04c6*/ 	.byte	0x04
	.zero		1


	//   ....[62]....
        /*04c8*/ 	.word	0x00000a50
        /*04cc*/ 	.word	0x000000ff
        /*04d0*/ 	.word	0x000000f8
        /*04d4*/ 	.short	0x0100
        /*04d6*/ 	.byte	0x04
	.zero		1


	//   ....[63]....
        /*04d8*/ 	.word	0x00000a60
        /*04dc*/ 	.word	0x000000ff
        /*04e0*/ 	.word	0x00000240
        /*04e4*/ 	.short	0x0100
        /*04e6*/ 	.byte	0x04
	.zero		1


	//   ....[64]....
        /*04e8*/ 	.word	0x00000a70
        /*04ec*/ 	.word	0x000000ff
        /*04f0*/ 	.word	0x00000100
        /*04f4*/ 	.short	0x0100
        /*04f6*/ 	.byte	0x04
	.zero		1


	//   ....[65]....
        /*04f8*/ 	.word	0x00000a80
        /*04fc*/ 	.word	0x000000ff
        /*0500*/ 	.word	0x00000248
        /*0504*/ 	.short	0x0100
        /*0506*/ 	.byte	0x04
	.zero		1


	//   ....[66]....
        /*0508*/ 	.word	0x00000a90
        /*050c*/ 	.word	0x000000ff
        /*0510*/ 	.word	0x00000108
        /*0514*/ 	.short	0x0100
        /*0516*/ 	.byte	0x04
	.zero		1


	//   ....[67]....
        /*0518*/ 	.word	0x00000aa0
        /*051c*/ 	.word	0x000000ff
        /*0520*/ 	.word	0x00000250
        /*0524*/ 	.short	0x0100
        /*0526*/ 	.byte	0x04
	.zero		1


	//   ....[68]....
        /*0528*/ 	.word	0x00000ab0
        /*052c*/ 	.word	0x000000ff
        /*0530*/ 	.word	0x00000110
        /*0534*/ 	.short	0x0100
        /*0536*/ 	.byte	0x04
	.zero		1


	//   ....[69]....
        /*0538*/ 	.word	0x00000ac0
        /*053c*/ 	.word	0x000000ff
        /*0540*/ 	.word	0x00000258
        /*0544*/ 	.short	0x0100
        /*0546*/ 	.byte	0x04
	.zero		1


	//   ....[70]....
        /*0548*/ 	.word	0x00000ad0
        /*054c*/ 	.word	0x000000ff
        /*0550*/ 	.word	0x00000118
        /*0554*/ 	.short	0x0100
        /*0556*/ 	.byte	0x04
	.zero		1


	//   ....[71]....
        /*0558*/ 	.word	0x00000ae0
        /*055c*/ 	.word	0x000000ff
        /*0560*/ 	.word	0x00000260
        /*0564*/ 	.short	0x0100
        /*0566*/ 	.byte	0x04
	.zero		1


	//   ....[72]....
        /*0568*/ 	.word	0x00000af0
        /*056c*/ 	.word	0x000000ff
        /*0570*/ 	.word	0x00000120
        /*0574*/ 	.short	0x0100
        /*0576*/ 	.byte	0x04
	.zero		1


	//   ....[73]....
        /*0578*/ 	.word	0x00000b00
        /*057c*/ 	.word	0x000000ff
        /*0580*/ 	.word	0x00000268
        /*0584*/ 	.short	0x0100
        /*0586*/ 	.byte	0x04
	.zero		1


	//   ....[74]....
        /*0588*/ 	.word	0x00000b10
        /*058c*/ 	.word	0x000000ff
        /*0590*/ 	.word	0x00000128
        /*0594*/ 	.short	0x0100
        /*0596*/ 	.byte	0x04
	.zero		1


	//   ....[75]....
        /*0598*/ 	.word	0x00000b20
        /*059c*/ 	.word	0x000000ff
        /*05a0*/ 	.word	0x00000270
        /*05a4*/ 	.short	0x0100
        /*05a6*/ 	.byte	0x04
	.zero		1


	//   ....[76]....
        /*05a8*/ 	.word	0x00000b30
        /*05ac*/ 	.word	0x000000ff
        /*05b0*/ 	.word	0x00000130
        /*05b4*/ 	.short	0x0100
        /*05b6*/ 	.byte	0x04
	.zero		1


	//   ....[77]....
        /*05b8*/ 	.word	0x00000b40
        /*05bc*/ 	.word	0x000000ff
        /*05c0*/ 	.word	0x00000278
        /*05c4*/ 	.short	0x0100
        /*05c6*/ 	.byte	0x04
	.zero		1


	//   ....[78]....
        /*05c8*/ 	.word	0x00000b50
        /*05cc*/ 	.word	0x000000ff
        /*05d0*/ 	.word	0x00000138
        /*05d4*/ 	.short	0x0100
        /*05d6*/ 	.byte	0x04
	.zero		1


	//   ....[79]....
        /*05d8*/ 	.word	0x00000b60
        /*05dc*/ 	.word	0x000000ff
        /*05e0*/ 	.word	0x00000280
        /*05e4*/ 	.short	0x0100
        /*05e6*/ 	.byte	0x04
	.zero		1


	//   ....[80]....
        /*05e8*/ 	.word	0x00000b70
        /*05ec*/ 	.word	0x000000ff
        /*05f0*/ 	.word	0x00000140
        /*05f4*/ 	.short	0x0100
        /*05f6*/ 	.byte	0x04
	.zero		1


	//   ....[81]....
        /*05f8*/ 	.word	0x00000b80
        /*05fc*/ 	.word	0x000000ff
        /*0600*/ 	.word	0x00000288
        /*0604*/ 	.short	0x0100
        /*0606*/ 	.byte	0x04
	.zero		1


	//   ....[82]....
        /*0608*/ 	.word	0x00000cc0
        /*060c*/ 	.word	0x000000ff
        /*0610*/ 	.word	0x00000290
        /*0614*/ 	.short	0x0100
        /*0616*/ 	.byte	0x04
	.zero		1


	//   ....[83]....
        /*0618*/ 	.word	0x00000cd0
        /*061c*/ 	.word	0x000000ff
        /*0620*/ 	.word	0x00000298
        /*0624*/ 	.short	0x0100
        /*0626*/ 	.byte	0x04
	.zero		1


	//   ....[84]....
        /*0628*/ 	.word	0x00000dc0
        /*062c*/ 	.word	0x000000ff
        /*0630*/ 	.word	0x000002a0
        /*0634*/ 	.short	0x0100
        /*0636*/ 	.byte	0x04
	.zero		1


	//   ....[85]....
        /*0638*/ 	.word	0x00000dd0
        /*063c*/ 	.word	0x000000ff
        /*0640*/ 	.word	0x000002a8
        /*0644*/ 	.short	0x0100
        /*0646*/ 	.byte	0x04
	.zero		1


	//   ....[86]....
        /*0648*/ 	.word	0x00000f10
        /*064c*/ 	.word	0x000000ff
        /*0650*/ 	.word	0x000002b0
        /*0654*/ 	.short	0x0100
        /*0656*/ 	.byte	0x06
	.zero		1


	//   ....[87]....
        /*0658*/ 	.word	0x00000f20
        /*065c*/ 	.word	0x000000ff
        /*0660*/ 	.word	0x000002b8
        /*0664*/ 	.short	0x0100
        /*0666*/ 	.byte	0x06
	.zero		1


	//   ....[88]....
        /*0668*/ 	.word	0x00001060
        /*066c*/ 	.word	0x000000ff
        /*0670*/ 	.word	0x000002c0
        /*0674*/ 	.short	0x0100
        /*0676*/ 	.byte	0x04
	.zero		1


	//   ....[89]....
        /*0678*/ 	.word	0x00001070
        /*067c*/ 	.word	0x000000ff
        /*0680*/ 	.word	0x000002d0
        /*0684*/ 	.short	0x0100
        /*0686*/ 	.byte	0x04
	.zero		1


	//   ....[90]....
        /*0688*/ 	.word	0x00001080
        /*068c*/ 	.word	0x000000ff
        /*0690*/ 	.word	0x000002c8
        /*0694*/ 	.short	0x0100
        /*0696*/ 	.byte	0x04
	.zero		1


	//   ....[91]....
        /*0698*/ 	.word	0x00001090
        /*069c*/ 	.word	0x000000ff
        /*06a0*/ 	.word	0x000002d8
        /*06a4*/ 	.short	0x0100
        /*06a6*/ 	.byte	0x04
	.zero		1


	//   ....[92]....
        /*06a8*/ 	.word	0x00001190
        /*06ac*/ 	.word	0x000000ff
        /*06b0*/ 	.word	0x000002e0
        /*06b4*/ 	.short	0x0100
        /*06b6*/ 	.byte	0x06
	.zero		1


	//   ....[93]....
        /*06b8*/ 	.word	0x00001cd0
        /*06bc*/ 	.word	0x000000ff
        /*06c0*/ 	.word	0x00000148
        /*06c4*/ 	.short	0x010a
        /*06c6*/ 	.byte	0x04
	.zero		1


	//   ....[94]....
        /*06c8*/ 	.word	0x00002020
        /*06cc*/ 	.word	0x000000ff
        /*06d0*/ 	.word	0x00000148
        /*06d4*/ 	.short	0x010a
        /*06d6*/ 	.byte	0x09
	.zero		1


	//   ....[95]....
        /*06d8*/ 	.word	0x000021d0
        /*06dc*/ 	.word	0x000000ff
        /*06e0*/ 	.word	0x00000148
        /*06e4*/ 	.short	0x010a
        /*06e6*/ 	.byte	0x08
	.zero		1


	//   ....[96]....
        /*06e8*/ 	.word	0x00002400
        /*06ec*/ 	.word	0x000000ff
        /*06f0*/ 	.word	0x000002a8
        /*06f4*/ 	.short	0x0101
        /*06f6*/ 	.byte	0x1e
	.zero		1


	//   ....[97]....
        /*06f8*/ 	.word	0x00002430
        /*06fc*/ 	.word	0x000000ff
        /*0700*/ 	.word	0x00000148
        /*0704*/ 	.short	0x010a
        /*0706*/ 	.byte	0x04
	.zero		1


	//   ....[98]....
        /*0708*/ 	.word	0x00002710
        /*070c*/ 	.word	0x000000ff
        /*0710*/ 	.word	0x00000148
        /*0714*/ 	.short	0x010a
        /*0716*/ 	.byte	0x09
	.zero		1


	//   ....[99]....
        /*0718*/ 	.word	0x000028c0
        /*071c*/ 	.word	0x000000ff
        /*0720*/ 	.word	0x00000148
        /*0724*/ 	.short	0x010a
        /*0726*/ 	.byte	0x08
	.zero		1


	//   ....[100]....
        /*0728*/ 	.word	0x00002b00
        /*072c*/ 	.word	0x000000ff
        /*0730*/ 	.word	0x000002b0
        /*0734*/ 	.short	0x010a
        /*0736*/ 	.byte	0x1e
	.zero		1


	//   ....[101]....
        /*0738*/ 	.word	0x00002bc0
        /*073c*/ 	.word	0x000000ff
        /*0740*/ 	.word	0x00000000
        /*0744*/ 	.short	0x0101
        /*0746*/ 	.byte	0x04
	.zero		1


	//   ....[102]....
        /*0748*/ 	.word	0x000031b0
        /*074c*/ 	.word	0x000000ff
        /*0750*/ 	.word	0x00000000
        /*0754*/ 	.short	0x010a
        /*0756*/ 	.byte	0x04
	.zero		1


	//   ....[103]....
        /*0758*/ 	.word	0x00003250
        /*075c*/ 	.word	0x000000ff
        /*0760*/ 	.word	0x00000000
        /*0764*/ 	.short	0x010a
        /*0766*/ 	.byte	0x05
	.zero		1


	//   ....[104]....
        /*0768*/ 	.word	0x000032f0
        /*076c*/ 	.word	0x000000ff
        /*0770*/ 	.word	0x00000000
        /*0774*/ 	.short	0x010a
        /*0776*/ 	.byte	0x05
	.zero		1


	//   ....[105]....
        /*0778*/ 	.word	0x00003390
        /*077c*/ 	.word	0x000000ff
        /*0780*/ 	.word	0x00000000
        /*0784*/ 	.short	0x010a
        /*0786*/ 	.byte	0x05
	.zero		1


	//   ....[106]....
        /*0788*/ 	.word	0x00003430
        /*078c*/ 	.word	0x000000ff
        /*0790*/ 	.word	0x00000000
        /*0794*/ 	.short	0x010a
        /*0796*/ 	.byte	0x05
	.zero		1


	//   ....[107]....
        /*0798*/ 	.word	0x000034d0
        /*079c*/ 	.word	0x000000ff
        /*07a0*/ 	.word	0x00000000
        /*07a4*/ 	.short	0x010a
        /*07a6*/ 	.byte	0x05
	.zero		1


	//   ....[108]....
        /*07a8*/ 	.word	0x00003570
        /*07ac*/ 	.word	0x000000ff
        /*07b0*/ 	.word	0x00000000
        /*07b4*/ 	.short	0x010a
        /*07b6*/ 	.byte	0x05
	.zero		1


	//   ....[109]....
        /*07b8*/ 	.word	0x00003610
        /*07bc*/ 	.word	0x000000ff
        /*07c0*/ 	.word	0x00000000
        /*07c4*/ 	.short	0x010a
        /*07c6*/ 	.byte	0x05
	.zero		1


	//   ....[110]....
        /*07c8*/ 	.word	0x000036b0
        /*07cc*/ 	.word	0x000000ff
        /*07d0*/ 	.word	0x00000000
        /*07d4*/ 	.short	0x010a
        /*07d6*/ 	.byte	0x05
	.zero		1


	//   ....[111]....
        /*07d8*/ 	.word	0x00003750
        /*07dc*/ 	.word	0x000000ff
        /*07e0*/ 	.word	0x00000000
        /*07e4*/ 	.short	0x010a
        /*07e6*/ 	.byte	0x05
	.zero		1


	//   ....[112]....
        /*07e8*/ 	.word	0x000037f0
        /*07ec*/ 	.word	0x000000ff
        /*07f0*/ 	.word	0x00000000
        /*07f4*/ 	.short	0x010a
        /*07f6*/ 	.byte	0x05
	.zero		1


	//   ....[113]....
        /*07f8*/ 	.word	0x00003890
        /*07fc*/ 	.word	0x000000ff
        /*0800*/ 	.word	0x00000000
        /*0804*/ 	.short	0x010a
        /*0806*/ 	.byte	0x05
	.zero		1


	//   ....[114]....
        /*0808*/ 	.word	0x00003930
        /*080c*/ 	.word	0x000000ff
        /*0810*/ 	.word	0x00000000
        /*0814*/ 	.short	0x010a
        /*0816*/ 	.byte	0x05
	.zero		1


	//   ....[115]....
        /*0818*/ 	.word	0x000039d0
        /*081c*/ 	.word	0x000000ff
        /*0820*/ 	.word	0x00000000
        /*0824*/ 	.short	0x010a
        /*0826*/ 	.byte	0x05
	.zero		1


	//   ....[116]....
        /*0828*/ 	.word	0x00003a70
        /*082c*/ 	.word	0x000000ff
        /*0830*/ 	.word	0x00000000
        /*0834*/ 	.short	0x010a
        /*0836*/ 	.byte	0x05
	.zero		1


	//   ....[117]....
        /*0838*/ 	.word	0x00003b10
        /*083c*/ 	.word	0x000000ff
        /*0840*/ 	.word	0x00000000
        /*0844*/ 	.short	0x010a
        /*0846*/ 	.byte	0x05
	.zero		1


	//   ....[118]....
        /*0848*/ 	.word	0x00003bb0
        /*084c*/ 	.word	0x000000ff
        /*0850*/ 	.word	0x00000000
        /*0854*/ 	.short	0x010a
        /*0856*/ 	.byte	0x05
	.zero		1


	//   ....[119]....
        /*0858*/ 	.word	0x00003c50
        /*085c*/ 	.word	0x000000ff
        /*0860*/ 	.word	0x00000000
        /*0864*/ 	.short	0x010a
        /*0866*/ 	.byte	0x05
	.zero		1


	//   ....[120]....
        /*0868*/ 	.word	0x00003cf0
        /*086c*/ 	.word	0x000000ff
        /*0870*/ 	.word	0x00000000
        /*0874*/ 	.short	0x010a
        /*0876*/ 	.byte	0x05
	.zero		1


	//   ....[121]....
        /*0878*/ 	.word	0x00003d90
        /*087c*/ 	.word	0x000000ff
        /*0880*/ 	.word	0x00000000
        /*0884*/ 	.short	0x010a
        /*0886*/ 	.byte	0x05
	.zero		1


	//   ....[122]....
        /*0888*/ 	.word	0x00003e30
        /*088c*/ 	.word	0x000000ff
        /*0890*/ 	.word	0x00000000
        /*0894*/ 	.short	0x010a
        /*0896*/ 	.byte	0x05
	.zero		1


	//   ....[123]....
        /*0898*/ 	.word	0x00003ed0
        /*089c*/ 	.word	0x000000ff
        /*08a0*/ 	.word	0x00000000
        /*08a4*/ 	.short	0x010a
        /*08a6*/ 	.byte	0x05
	.zero		1


	//   ....[124]....
        /*08a8*/ 	.word	0x00003f70
        /*08ac*/ 	.word	0x000000ff
        /*08b0*/ 	.word	0x00000000
        /*08b4*/ 	.short	0x010a
        /*08b6*/ 	.byte	0x05
	.zero		1


	//   ....[125]....
        /*08b8*/ 	.word	0x00004010
        /*08bc*/ 	.word	0x000000ff
        /*08c0*/ 	.word	0x00000000
        /*08c4*/ 	.short	0x010a
        /*08c6*/ 	.byte	0x05
	.zero		1


	//   ....[126]....
        /*08c8*/ 	.word	0x000040b0
        /*08cc*/ 	.word	0x000000ff
        /*08d0*/ 	.word	0x00000000
        /*08d4*/ 	.short	0x010a
        /*08d6*/ 	.byte	0x05
	.zero		1


	//   ....[127]....
        /*08d8*/ 	.word	0x00004150
        /*08dc*/ 	.word	0x000000ff
        /*08e0*/ 	.word	0x00000000
        /*08e4*/ 	.short	0x010a
        /*08e6*/ 	.byte	0x05
	.zero		1


	//   ....[128]....
        /*08e8*/ 	.word	0x000041f0
        /*08ec*/ 	.word	0x000000ff
        /*08f0*/ 	.word	0x00000000
        /*08f4*/ 	.short	0x010a
        /*08f6*/ 	.byte	0x05
	.zero		1


	//   ....[129]....
        /*08f8*/ 	.word	0x00004290
        /*08fc*/ 	.word	0x000000ff
        /*0900*/ 	.word	0x00000000
        /*0904*/ 	.short	0x010a
        /*0906*/ 	.byte	0x05
	.zero		1


	//   ....[130]....
        /*0908*/ 	.word	0x00004330
        /*090c*/ 	.word	0x000000ff
        /*0910*/ 	.word	0x00000000
        /*0914*/ 	.short	0x010a
        /*0916*/ 	.byte	0x05
	.zero		1


	//   ....[131]....
        /*0918*/ 	.word	0x000043d0
        /*091c*/ 	.word	0x000000ff
        /*0920*/ 	.word	0x00000000
        /*0924*/ 	.short	0x010a
        /*0926*/ 	.byte	0x05
	.zero		1


	//   ....[132]....
        /*0928*/ 	.word	0x00004470
        /*092c*/ 	.word	0x000000ff
        /*0930*/ 	.word	0x00000000
        /*0934*/ 	.short	0x010a
        /*0936*/ 	.byte	0x05
	.zero		1


	//   ....[133]....
        /*0938*/ 	.word	0x00004510
        /*093c*/ 	.word	0x000000ff
        /*0940*/ 	.word	0x00000000
        /*0944*/ 	.short	0x010a
        /*0946*/ 	.byte	0x05
	.zero		1


	//   ....[134]....
        /*0948*/ 	.word	0x000045b0
        /*094c*/ 	.word	0x000000ff
        /*0950*/ 	.word	0x00000000
        /*0954*/ 	.short	0x010a
        /*0956*/ 	.byte	0x05
	.zero		1


	//   ....[135]....
        /*0958*/ 	.word	0x00004650
        /*095c*/ 	.word	0x000000ff
        /*0960*/ 	.word	0x00000000
        /*0964*/ 	.short	0x010a
        /*0966*/ 	.byte	0x05
	.zero		1


	//   ....[136]....
        /*0968*/ 	.word	0x000046f0
        /*096c*/ 	.word	0x000000ff
        /*0970*/ 	.word	0x00000000
        /*0974*/ 	.short	0x010a
        /*0976*/ 	.byte	0x05
	.zero		1


	//   ....[137]....
        /*0978*/ 	.word	0x00004790
        /*097c*/ 	.word	0x000000ff
        /*0980*/ 	.word	0x00000000
        /*0984*/ 	.short	0x010a
        /*0986*/ 	.byte	0x05
	.zero		1


	//   ....[138]....
        /*0988*/ 	.word	0x00004830
        /*098c*/ 	.word	0x000000ff
        /*0990*/ 	.word	0x00000000
        /*0994*/ 	.short	0x010a
        /*0996*/ 	.byte	0x05
	.zero		1


	//   ....[139]....
        /*0998*/ 	.word	0x000048d0
        /*099c*/ 	.word	0x000000ff
        /*09a0*/ 	.word	0x00000000
        /*09a4*/ 	.short	0x010a
        /*09a6*/ 	.byte	0x05
	.zero		1


	//   ....[140]....
        /*09a8*/ 	.word	0x00004970
        /*09ac*/ 	.word	0x000000ff
        /*09b0*/ 	.word	0x00000000
        /*09b4*/ 	.short	0x010a
        /*09b6*/ 	.byte	0x05
	.zero		1


	//   ....[141]....
        /*09b8*/ 	.word	0x00004a10
        /*09bc*/ 	.word	0x000000ff
        /*09c0*/ 	.word	0x00000000
        /*09c4*/ 	.short	0x010a
        /*09c6*/ 	.byte	0x05
	.zero		1


	//   ....[142]....
        /*09c8*/ 	.word	0x00004ac0
        /*09cc*/ 	.word	0x00000000
        /*09d0*/ 	.word	0x00000000
        /*09d4*/ 	.short	0x010a
        /*09d6*/ 	.byte	0xff
	.zero		1


	//   ....[143]....
        /*09d8*/ 	.word	0x00004c10
        /*09dc*/ 	.word	0x000000ff
        /*09e0*/ 	.word	0x000002b8
        /*09e4*/ 	.short	0x010a
        /*09e6*/ 	.byte	0x04
	.zero		1


	//   ....[144]....
        /*09e8*/ 	.word	0x00004cb0
        /*09ec*/ 	.word	0x000000ff
        /*09f0*/ 	.word	0x000002b0
        /*09f4*/ 	.short	0x010a
        /*09f6*/ 	.byte	0x04
	.zero		1


	//   ....[145]....
        /*09f8*/ 	.word	0x00004d50
        /*09fc*/ 	.word	0x000000ff
        /*0a00*/ 	.word	0x00000000
        /*0a04*/ 	.short	0x0101
        /*0a06*/ 	.byte	0x05
	.zero		1


	//   ....[146]....
        /*0a08*/ 	.word	0x00004d90
        /*0a0c*/ 	.word	0x000000ff
        /*0a10*/ 	.word	0x000002b8
        /*0a14*/ 	.short	0x0106
        /*0a16*/ 	.byte	0x04
	.zero		1


	//   ....[147]....
        /*0a18*/ 	.word	0x00004dd0
        /*0a1c*/ 	.word	0x00000000
        /*0a20*/ 	.word	0x000002b8
        /*0a24*/ 	.short	0x010a
        /*0a26*/ 	.byte	0xff
	.zero		1


	//   ....[148]....
        /*0a28*/ 	.word	0x00005020
        /*0a2c*/ 	.word	0x000000ff
        /*0a30*/ 	.word	0x00000008
        /*0a34*/ 	.short	0x010a
        /*0a36*/ 	.byte	0x05
	.zero		1


	//   ....[149]....
        /*0a38*/ 	.word	0x00005040
        /*0a3c*/ 	.word	0x000000ff
        /*0a40*/ 	.word	0x00000008
        /*0a44*/ 	.short	0x010a
        /*0a46*/ 	.byte	0x05
	.zero		1


	//   ....[150]....
        /*0a48*/ 	.word	0x000051d0
        /*0a4c*/ 	.word	0x000000ff
        /*0a50*/ 	.word	0x00000008
        /*0a54*/ 	.short	0x010a
        /*0a56*/ 	.byte	0x05
	.zero		1


	//   ....[151]....
        /*0a58*/ 	.word	0x000051f0
        /*0a5c*/ 	.word	0x000000ff
        /*0a60*/ 	.word	0x00000008
        /*0a64*/ 	.short	0x010a
        /*0a66*/ 	.byte	0x05
	.zero		1


	//   ....[152]....
        /*0a68*/ 	.word	0x000052b0
        /*0a6c*/ 	.word	0x000000ff
        /*0a70*/ 	.word	0x00000000
        /*0a74*/ 	.short	0x0101
        /*0a76*/ 	.byte	0x04
	.zero		1


	//   ....[153]....
        /*0a78*/ 	.word	0x000055e0
        /*0a7c*/ 	.word	0x000000ff
        /*0a80*/ 	.word	0x000002b0
        /*0a84*/ 	.short	0x010a
        /*0a86*/ 	.byte	0x0e
	.zero		1


	//   ....[154]....
        /*0a88*/ 	.word	0x00005680
        /*0a8c*/ 	.word	0x000000ff
        /*0a90*/ 	.word	0x00000000
        /*0a94*/ 	.short	0x0101
        /*0a96*/ 	.byte	0x16
	.zero		1


	//   ....[155]....
        /*0a98*/ 	.word	0x000056c0
        /*0a9c*/ 	.word	0x000000ff
        /*0aa0*/ 	.word	0x000002d0
        /*0aa4*/ 	.short	0x010a
        /*0aa6*/ 	.byte	0x13
	.zero		1


	//   ....[156]....
        /*0aa8*/ 	.word	0x00005760
        /*0aac*/ 	.word	0x000000ff
        /*0ab0*/ 	.word	0x00000000
        /*0ab4*/ 	.short	0x010a
        /*0ab6*/ 	.byte	0x04
	.zero		1


	//   ....[157]....
        /*0ab8*/ 	.word	0x000057b0
        /*0abc*/ 	.word	0x000000ff
        /*0ac0*/ 	.word	0x00000000
        /*0ac4*/ 	.short	0x010a
        /*0ac6*/ 	.byte	0x0b
	.zero		1


	//   ....[158]....
        /*0ac8*/ 	.word	0x000058e0
        /*0acc*/ 	.word	0x000000ff
        /*0ad0*/ 	.word	0x00000000
        /*0ad4*/ 	.short	0x010a
        /*0ad6*/ 	.byte	0x05
	.zero		1


	//   ....[159]....
        /*0ad8*/ 	.word	0x00005ae0
        /*0adc*/ 	.word	0x000000ff
        /*0ae0*/ 	.word	0x00000000
        /*0ae4*/ 	.short	0x010a
        /*0ae6*/ 	.byte	0x04
	.zero		1


	//   ....[160]....
        /*0ae8*/ 	.word	0x00005b80
        /*0aec*/ 	.word	0x00000000
        /*0af0*/ 	.word	0x00000000
        /*0af4*/ 	.short	0x010a
        /*0af6*/ 	.byte	0xff
	.zero		1


	//   ....[161]....
        /*0af8*/ 	.word	0x00005bc0
        /*0afc*/ 	.word	0x00000000
        /*0b00*/ 	.word	0x00000000
        /*0b04*/ 	.short	0x010a
        /*0b06*/ 	.byte	0xff
	.zero		1


	//   ....[162]....
        /*0b08*/ 	.word	0x00005c30
        /*0b0c*/ 	.word	0x000000ff
        /*0b10*/ 	.word	0x00000000
        /*0b14*/ 	.short	0x0101
        /*0b16*/ 	.byte	0x04
	.zero		1


	//   ....[163]....
        /*0b18*/ 	.word	0x00005c70
        /*0b1c*/ 	.word	0x000000ff
        /*0b20*/ 	.word	0x000002e0
        /*0b24*/ 	.short	0x010a
        /*0b26*/ 	.byte	0x0e
	.zero		1


	//   ....[164]....
        /*0b28*/ 	.word	0x00005cd0
        /*0b2c*/ 	.word	0x000000ff
        /*0b30*/ 	.word	0x00000000
        /*0b34*/ 	.short	0x0101
        /*0b36*/ 	.byte	0x04
	.zero		1


	//   ....[165]....
        /*0b38*/ 	.word	0x00006180
        /*0b3c*/ 	.word	0x000000ff
        /*0b40*/ 	.word	0x000002b0
        /*0b44*/ 	.short	0x010a
        /*0b46*/ 	.byte	0x1c
	.zero		1


	//   ....[166]....
        /*0b48*/ 	.word	0x00006220
        /*0b4c*/ 	.word	0x000000ff
        /*0b50*/ 	.word	0x00000000
        /*0b54*/ 	.short	0x0101
        /*0b56*/ 	.byte	0x25
	.zero		1


	//   ....[167]....
        /*0b58*/ 	.word	0x00006760
        /*0b5c*/ 	.word	0x000000ff
        /*0b60*/ 	.word	0x000002a8
        /*0b64*/ 	.short	0x010a
        /*0b66*/ 	.byte	0x1c
	.zero		1


	//   ....[168]....
        /*0b68*/ 	.word	0x000068f0
        /*0b6c*/ 	.word	0x000000ff
        /*0b70*/ 	.word	0x00000298
        /*0b74*/ 	.short	0x010a
        /*0b76*/ 	.byte	0x1c
	.zero		1


	//   ....[169]....
        /*0b78*/ 	.word	0x00006c80
        /*0b7c*/ 	.word	0x000000ff
        /*0b80*/ 	.word	0x00000290
        /*0b84*/ 	.short	0x010b
        /*0b86*/ 	.byte	0x1c
	.zero		1


	//   ....[170]....
        /*0b88*/ 	.word	0x00006c90
        /*0b8c*/ 	.word	0x000000ff
        /*0b90*/ 	.word	0x00000000
        /*0b94*/ 	.short	0x0101
        /*0b96*/ 	.byte	0x26
	.zero		1


	//   ....[171]....
        /*0b98*/ 	.word	0x00006cd0
        /*0b9c*/ 	.word	0x00000000
        /*0ba0*/ 	.word	0x00000298
        /*0ba4*/ 	.short	0x010a
        /*0ba6*/ 	.byte	0xff
	.zero		1


	//   ....[172]....
        /*0ba8*/ 	.word	0x00006ff0
        /*0bac*/ 	.word	0x000000ff
        /*0bb0*/ 	.word	0x000002b0
        /*0bb4*/ 	.short	0x010a
        /*0bb6*/ 	.byte	0x2c
	.zero		1


	//   ....[173]....
        /*0bb8*/ 	.word	0x000070c0
        /*0bbc*/ 	.word	0x000000ff
        /*0bc0*/ 	.word	0x00000000
        /*0bc4*/ 	.short	0x0101
        /*0bc6*/ 	.byte	0x04
	.zero		1


	//   ....[174]....
        /*0bc8*/ 	.word	0x00007c10
        /*0bcc*/ 	.word	0x000000ff
        /*0bd0*/ 	.word	0x00000290
        /*0bd4*/ 	.short	0x010a
        /*0bd6*/ 	.byte	0x2c
	.zero		1


	//   ....[175]....
        /*0bd8*/ 	.word	0x00007c30
        /*0bdc*/ 	.word	0x00000098
        /*0be0*/ 	.word	0x000002c0
        /*0be4*/ 	.short	0x010a
        /*0be6*/ 	.byte	0xff
	.zero		1


	//   ....[176]....
        /*0be8*/ 	.word	0x00007dc0
        /*0bec*/ 	.word	0x000000ff
        /*0bf0*/ 	.word	0x00000290
        /*0bf4*/ 	.short	0x010a
        /*0bf6*/ 	.byte	0x2c
	.zero		1


	//   ....[177]....
        /*0bf8*/ 	.word	0x00007ed0
        /*0bfc*/ 	.word	0x000000ff
        /*0c00*/ 	.word	0x00000000
        /*0c04*/ 	.short	0x0101
        /*0c06*/ 	.byte	0x04
	.zero		1


	//   ....[178]....
        /*0c08*/ 	.word	0x00007f30
        /*0c0c*/ 	.word	0x00000098
        /*0c10*/ 	.word	0x000002c0
        /*0c14*/ 	.short	0x010a
        /*0c16*/ 	.byte	0xff
	.zero		1


	//   ....[179]....
        /*0c18*/ 	.word	0x00008520
        /*0c1c*/ 	.word	0x00000098
        /*0c20*/ 	.word	0x00000000
        /*0c24*/ 	.short	0x0101
        /*0c26*/ 	.byte	0xff
	.zero		1


	//   ....[180]....
        /*0c28*/ 	.word	0x000094d0
        /*0c2c*/ 	.word	0x00000000
        /*0c30*/ 	.word	0x00000148
        /*0c34*/ 	.short	0x010a
        /*0c36*/ 	.byte	0xff
	.zero		1


	//   ....[181]....
        /*0c38*/ 	.word	0x00009530
        /*0c3c*/ 	.word	0x00000000
        /*0c40*/ 	.word	0x00000148
        /*0c44*/ 	.short	0x010a
        /*0c46*/ 	.byte	0xff
	.zero		1


	//   ....[182]....
        /*0c48*/ 	.word	0x00009590
        /*0c4c*/ 	.word	0x00000000
        /*0c50*/ 	.word	0x000002b0
        /*0c54*/ 	.short	0x010a
        /*0c56*/ 	.byte	0xff
	.zero		1


	//   ....[183]....
        /*0c58*/ 	.word	0x000095f0
        /*0c5c*/ 	.word	0x00000000
        /*0c60*/ 	.word	0x00000000
        /*0c64*/ 	.short	0x010a
        /*0c66*/ 	.byte	0xff
	.zero		1


	//   ....[184]....
        /*0c68*/ 	.word	0x00009650
        /*0c6c*/ 	.word	0x00000000
        /*0c70*/ 	.word	0x00000000
        /*0c74*/ 	.short	0x010a
        /*0c76*/ 	.byte	0xff
	.zero		1


	//   ....[185]....
        /*0c78*/ 	.word	0x000096b0
        /*0c7c*/ 	.word	0x00000000
        /*0c80*/ 	.word	0x00000000
        /*0c84*/ 	.short	0x010a
        /*0c86*/ 	.byte	0xff
	.zero		1


	//   ....[186]....
        /*0c88*/ 	.word	0x00009710
        /*0c8c*/ 	.word	0x00000000
        /*0c90*/ 	.word	0x00000000
        /*0c94*/ 	.short	0x010a
        /*0c96*/ 	.byte	0xff
	.zero		1


	//   ....[187]....
        /*0c98*/ 	.word	0x00009770
        /*0c9c*/ 	.word	0x00000000
        /*0ca0*/ 	.word	0x00000000
        /*0ca4*/ 	.short	0x010a
        /*0ca6*/ 	.byte	0xff
	.zero		1


	//   ....[188]....
        /*0ca8*/ 	.word	0x000097d0
        /*0cac*/ 	.word	0x00000000
        /*0cb0*/ 	.word	0x00000000
        /*0cb4*/ 	.short	0x010a
        /*0cb6*/ 	.byte	0xff
	.zero		1


	//   ....[189]....
        /*0cb8*/ 	.word	0x00009830
        /*0cbc*/ 	.word	0x00000000
        /*0cc0*/ 	.word	0x00000000
        /*0cc4*/ 	.short	0x010a
        /*0cc6*/ 	.byte	0xff
	.zero		1


	//   ....[190]....
        /*0cc8*/ 	.word	0x00009890
        /*0ccc*/ 	.word	0x00000000
        /*0cd0*/ 	.word	0x00000000
        /*0cd4*/ 	.short	0x010a
        /*0cd6*/ 	.byte	0xff
	.zero		1


	//   ....[191]....
        /*0cd8*/ 	.word	0x000098f0
        /*0cdc*/ 	.word	0x00000000
        /*0ce0*/ 	.word	0x00000000
        /*0ce4*/ 	.short	0x010a
        /*0ce6*/ 	.byte	0xff
	.zero		1


	//   ....[192]....
        /*0ce8*/ 	.word	0x00009950
        /*0cec*/ 	.word	0x00000000
        /*0cf0*/ 	.word	0x00000000
        /*0cf4*/ 	.short	0x010a
        /*0cf6*/ 	.byte	0xff
	.zero		1


	//   ....[193]....
        /*0cf8*/ 	.word	0x000099b0
        /*0cfc*/ 	.word	0x00000000
        /*0d00*/ 	.word	0x00000000
        /*0d04*/ 	.short	0x010a
        /*0d06*/ 	.byte	0xff
	.zero		1


	//   ....[194]....
        /*0d08*/ 	.word	0x00009a10
        /*0d0c*/ 	.word	0x00000000
        /*0d10*/ 	.word	0x00000000
        /*0d14*/ 	.short	0x010a
        /*0d16*/ 	.byte	0xff
	.zero		1


	//   ....[195]....
        /*0d18*/ 	.word	0x00009a70
        /*0d1c*/ 	.word	0x00000000
        /*0d20*/ 	.word	0x00000000
        /*0d24*/ 	.short	0x010a
        /*0d26*/ 	.byte	0xff
	.zero		1


	//   ....[196]....
        /*0d28*/ 	.word	0x00009ad0
        /*0d2c*/ 	.word	0x00000000
        /*0d30*/ 	.word	0x00000000
        /*0d34*/ 	.short	0x010a
        /*0d36*/ 	.byte	0xff
	.zero		1


	//   ....[197]....
        /*0d38*/ 	.word	0x00009b30
        /*0d3c*/ 	.word	0x00000000
        /*0d40*/ 	.word	0x00000000
        /*0d44*/ 	.short	0x010a
        /*0d46*/ 	.byte	0xff
	.zero		1


	//   ....[198]....
        /*0d48*/ 	.word	0x00009b90
        /*0d4c*/ 	.word	0x00000000
        /*0d50*/ 	.word	0x00000000
        /*0d54*/ 	.short	0x010a
        /*0d56*/ 	.byte	0xff
	.zero		1


	//   ....[199]....
        /*0d58*/ 	.word	0x00009bf0
        /*0d5c*/ 	.word	0x00000000
        /*0d60*/ 	.word	0x00000000
        /*0d64*/ 	.short	0x010a
        /*0d66*/ 	.byte	0xff
	.zero		1


	//   ....[200]....
        /*0d68*/ 	.word	0x00009c50
        /*0d6c*/ 	.word	0x00000000
        /*0d70*/ 	.word	0x00000000
        /*0d74*/ 	.short	0x010a
        /*0d76*/ 	.byte	0xff
	.zero		1


	//   ....[201]....
        /*0d78*/ 	.word	0x00009cb0
        /*0d7c*/ 	.word	0x00000000
        /*0d80*/ 	.word	0x00000000
        /*0d84*/ 	.short	0x010a
        /*0d86*/ 	.byte	0xff
	.zero		1


	//   ....[202]....
        /*0d88*/ 	.word	0x00009d10
        /*0d8c*/ 	.word	0x00000000
        /*0d90*/ 	.word	0x00000000
        /*0d94*/ 	.short	0x010a
        /*0d96*/ 	.byte	0xff
	.zero		1


	//   ....[203]....
        /*0d98*/ 	.word	0x00009d70
        /*0d9c*/ 	.word	0x00000000
        /*0da0*/ 	.word	0x00000000
        /*0da4*/ 	.short	0x010a
        /*0da6*/ 	.byte	0xff
	.zero		1


	//   ....[204]....
        /*0da8*/ 	.word	0x00009dd0
        /*0dac*/ 	.word	0x00000000
        /*0db0*/ 	.word	0x00000000
        /*0db4*/ 	.short	0x010a
        /*0db6*/ 	.byte	0xff
	.zero		1


	//   ....[205]....
        /*0db8*/ 	.word	0x00009e30
        /*0dbc*/ 	.word	0x00000000
        /*0dc0*/ 	.word	0x00000000
        /*0dc4*/ 	.short	0x010a
        /*0dc6*/ 	.byte	0xff
	.zero		1


	//   ....[206]....
        /*0dc8*/ 	.word	0x00009e90
        /*0dcc*/ 	.word	0x00000000
        /*0dd0*/ 	.word	0x00000000
        /*0dd4*/ 	.short	0x010a
        /*0dd6*/ 	.byte	0xff
	.zero		1


	//   ....[207]....
        /*0dd8*/ 	.word	0x00009ef0
        /*0ddc*/ 	.word	0x00000000
        /*0de0*/ 	.word	0x00000000
        /*0de4*/ 	.short	0x010a
        /*0de6*/ 	.byte	0xff
	.zero		1


	//   ....[208]....
        /*0de8*/ 	.word	0x00009f50
        /*0dec*/ 	.word	0x00000000
        /*0df0*/ 	.word	0x00000000
        /*0df4*/ 	.short	0x010a
        /*0df6*/ 	.byte	0xff
	.zero		1


	//   ....[209]....
        /*0df8*/ 	.word	0x00009fb0
        /*0dfc*/ 	.word	0x00000000
        /*0e00*/ 	.word	0x00000000
        /*0e04*/ 	.short	0x010a
        /*0e06*/ 	.byte	0xff
	.zero		1


	//   ....[210]....
        /*0e08*/ 	.word	0x0000a010
        /*0e0c*/ 	.word	0x00000000
        /*0e10*/ 	.word	0x00000000
        /*0e14*/ 	.short	0x010a
        /*0e16*/ 	.byte	0xff
	.zero		1


	//   ....[211]....
        /*0e18*/ 	.word	0x0000a070
        /*0e1c*/ 	.word	0x00000000
        /*0e20*/ 	.word	0x00000000
        /*0e24*/ 	.short	0x010a
        /*0e26*/ 	.byte	0xff
	.zero		1


	//   ....[212]....
        /*0e28*/ 	.word	0x0000a0d0
        /*0e2c*/ 	.word	0x00000000
        /*0e30*/ 	.word	0x00000000
        /*0e34*/ 	.short	0x010a
        /*0e36*/ 	.byte	0xff
	.zero		1


	//   ....[213]....
        /*0e38*/ 	.word	0x0000a130
        /*0e3c*/ 	.word	0x00000000
        /*0e40*/ 	.word	0x00000000
        /*0e44*/ 	.short	0x010a
        /*0e46*/ 	.byte	0xff
	.zero		1


	//   ....[214]....
        /*0e48*/ 	.word	0x0000a190
        /*0e4c*/ 	.word	0x00000000
        /*0e50*/ 	.word	0x00000000
        /*0e54*/ 	.short	0x010a
        /*0e56*/ 	.byte	0xff
	.zero		1


	//   ....[215]....
        /*0e58*/ 	.word	0x0000a1f0
        /*0e5c*/ 	.word	0x00000000
        /*0e60*/ 	.word	0x00000000
        /*0e64*/ 	.short	0x010a
        /*0e66*/ 	.byte	0xff
	.zero		1


	//   ....[216]....
        /*0e68*/ 	.word	0x0000a250
        /*0e6c*/ 	.word	0x00000000
        /*0e70*/ 	.word	0x00000000
        /*0e74*/ 	.short	0x010a
        /*0e76*/ 	.byte	0xff
	.zero		1


	//   ....[217]....
        /*0e78*/ 	.word	0x0000a2b0
        /*0e7c*/ 	.word	0x00000000
        /*0e80*/ 	.word	0x00000000
        /*0e84*/ 	.short	0x010a
        /*0e86*/ 	.byte	0xff
	.zero		1


	//   ....[218]....
        /*0e88*/ 	.word	0x0000a310
        /*0e8c*/ 	.word	0x00000000
        /*0e90*/ 	.word	0x00000000
        /*0e94*/ 	.short	0x010a
        /*0e96*/ 	.byte	0xff
	.zero		1


	//   ....[219]....
        /*0e98*/ 	.word	0x0000a370
        /*0e9c*/ 	.word	0x00000000
        /*0ea0*/ 	.word	0x00000000
        /*0ea4*/ 	.short	0x010a
        /*0ea6*/ 	.byte	0xff
	.zero		1


	//   ....[220]....
        /*0ea8*/ 	.word	0x0000a3d0
        /*0eac*/ 	.word	0x00000000
        /*0eb0*/ 	.word	0x00000000
        /*0eb4*/ 	.short	0x010a
        /*0eb6*/ 	.byte	0xff
	.zero		1


	//   ....[221]....
        /*0eb8*/ 	.word	0x0000a430
        /*0ebc*/ 	.word	0x00000000
        /*0ec0*/ 	.word	0x00000000
        /*0ec4*/ 	.short	0x010a
        /*0ec6*/ 	.byte	0xff
	.zero		1


	//   ....[222]....
        /*0ec8*/ 	.word	0x0000a490
        /*0ecc*/ 	.word	0x00000000
        /*0ed0*/ 	.word	0x00000000
        /*0ed4*/ 	.short	0x010a
        /*0ed6*/ 	.byte	0xff
	.zero		1


	//   ....[223]....
        /*0ed8*/ 	.word	0x0000a4f0
        /*0edc*/ 	.word	0x00000004
        /*0ee0*/ 	.word	0x000002b8
        /*0ee4*/ 	.short	0x010a
        /*0ee6*/ 	.byte	0xff
	.zero		1


	//   ....[224]....
        /*0ee8*/ 	.word	0x0000a550
        /*0eec*/ 	.word	0x00000004
        /*0ef0*/ 	.word	0x000002b0
        /*0ef4*/ 	.short	0x010a
        /*0ef6*/ 	.byte	0xff
	.zero		1


	//   ....[225]....
        /*0ef8*/ 	.word	0x0000a5b0
        /*0efc*/ 	.word	0x00000005
        /*0f00*/ 	.word	0x00000008
        /*0f04*/ 	.short	0x010a
        /*0f06*/ 	.byte	0xff
	.zero		1


	//   ....[226]....
        /*0f08*/ 	.word	0x0000a6a0
        /*0f0c*/ 	.word	0x00000003
        /*0f10*/ 	.word	0x00000008
        /*0f14*/ 	.short	0x010a
        /*0f16*/ 	.byte	0xff
	.zero		1


	//   ....[227]....
        /*0f18*/ 	.word	0x0000a700
        /*0f1c*/ 	.word	0x00000004
        /*0f20*/ 	.word	0x000002b0
        /*0f24*/ 	.short	0x010a
        /*0f26*/ 	.byte	0xff
	.zero		1


	//   ....[228]....
        /*0f28*/ 	.word	0x0000a760
        /*0f2c*/ 	.word	0x00000004
        /*0f30*/ 	.word	0x000002d0
        /*0f34*/ 	.short	0x010a
        /*0f36*/ 	.byte	0xff
	.zero		1


	//   ....[229]....
        /*0f38*/ 	.word	0x0000a7c0
        /*0f3c*/ 	.word	0x00000004
        /*0f40*/ 	.word	0x00000000
        /*0f44*/ 	.short	0x010a
        /*0f46*/ 	.byte	0xff
	.zero		1


	//   ....[230]....
        /*0f48*/ 	.word	0x0000a820
        /*0f4c*/ 	.word	0x00000000
        /*0f50*/ 	.word	0x00000000
        /*0f54*/ 	.short	0x010a
        /*0f56*/ 	.byte	0xff
	.zero		1


	//   ....[231]....
        /*0f58*/ 	.word	0x0000a880
        /*0f5c*/ 	.word	0x00000000
        /*0f60*/ 	.word	0x000002e0
        /*0f64*/ 	.short	0x010a
        /*0f66*/ 	.byte	0xff
	.zero		1


	//   ....[232]....
        /*0f68*/ 	.word	0x0000a8e0
        /*0f6c*/ 	.word	0x00000000
        /*0f70*/ 	.word	0x000002b0
        /*0f74*/ 	.short	0x010a
        /*0f76*/ 	.byte	0xff
	.zero		1


	//   ....[233]....
        /*0f78*/ 	.word	0x0000a940
        /*0f7c*/ 	.word	0x00000000
        /*0f80*/ 	.word	0x000002a8
        /*0f84*/ 	.short	0x010a
        /*0f86*/ 	.byte	0xff
	.zero		1


	//   ....[234]....
        /*0f88*/ 	.word	0x0000a9a0
        /*0f8c*/ 	.word	0x00000000
        /*0f90*/ 	.word	0x00000298
        /*0f94*/ 	.short	0x010a
        /*0f96*/ 	.byte	0xff
	.zero		1


	//   ....[235]....
        /*0f98*/ 	.word	0x0000aa00
        /*0f9c*/ 	.word	0x00000000
        /*0fa0*/ 	.word	0x000002b0
        /*0fa4*/ 	.short	0x010a
        /*0fa6*/ 	.byte	0xff
	.zero		1


	//   ....[236]....
        /*0fa8*/ 	.word	0x0000aa60
        /*0fac*/ 	.word	0x00000003
        /*0fb0*/ 	.word	0x00000290
        /*0fb4*/ 	.short	0x010a
        /*0fb6*/ 	.byte	0xff
	.zero		1


	//   ....[237]....
        /*0fb8*/ 	.word	0x0000aab0
        /*0fbc*/ 	.word	0x00000098
        /*0fc0*/ 	.word	0x000002c0
        /*0fc4*/ 	.short	0x010a
        /*0fc6*/ 	.byte	0xff
	.zero		1


	//----- nvinfo : EIATTR_NUM_MBARRIERS
	.align		4
.L_47:
        /*0fc8*/ 	.byte	0x03, 0x38
        /*0fca*/ 	.short	0x005d


	//----- nvinfo : EIATTR_EXIT_INSTR_OFFSETS
	.align		4
        /*0fcc*/ 	.byte	0x04, 0x1c
        /*0fce*/ 	.short	(.L_49 - .L_48)


	//   ....[0]....
.L_48:
        /*0fd0*/ 	.word	0x00004af0


	//   ....[1]....
        /*0fd4*/ 	.word	0x00004da0


	//   ....[2]....
        /*0fd8*/ 	.word	0x00004e00


	//   ....[3]....
        /*0fdc*/ 	.word	0x00005f00


	//   ....[4]....
        /*0fe0*/ 	.word	0x00006d00


	//   ....[5]....
        /*0fe4*/ 	.word	0x00006d40


	//   ....[6]....
        /*0fe8*/ 	.word	0x000094b0


	//----- nvinfo : EIATTR_MAX_THREADS
	.align		4
.L_49:
        /*0fec*/ 	.byte	0x04, 0x05
        /*0fee*/ 	.short	(.L_51 - .L_50)
.L_50:
        /*0ff0*/ 	.word	0x00000100
        /*0ff4*/ 	.word	0x00000001
        /*0ff8*/ 	.word	0x00000001


	//----- nvinfo : EIATTR_CRS_STACK_SIZE
	.align		4
.L_51:
        /*0ffc*/ 	.byte	0x04, 0x1e
        /*0ffe*/ 	.short	(.L_53 - .L_52)
.L_52:
        /*1000*/ 	.word	0x00000000


	//----- nvinfo : EIATTR_CBANK_PARAM_SIZE
	.align		4
.L_53:
        /*1004*/ 	.byte	0x03, 0x19
        /*1006*/ 	.short	0x0900


	//----- nvinfo : EIATTR_PARAM_CBANK
	.align		4
        /*1008*/ 	.byte	0x04, 0x0a
        /*100a*/ 	.short	(.L_55 - .L_54)
	.align		4
.L_54:
        /*100c*/ 	.word	index@(.nv.constant0._ZN7cutlass13device_kernelINS_4conv6kernel13ConvUniversalINS1_16ConvProblemShapeILNS1_8OperatorE1ELi3EEENS1_10collective14CollectiveConvINS1_47MainloopSm100TmaUmmaWarpSpecializedImplicitGemmILS5_1ELi41ELi3ELi1ELi2EN4cute5tupleIJNSA_1CILi2EEENSC_ILi1EEESE_EEEEENSB_IJNSC_ILi256EEENSC_ILi64EEENSB_IJNSC_ILi32EEEEEEEEENS_12float_e4m3_tESM_NSA_8TiledMMAINSA_8MMA_AtomIJNSA_10MMA_TraitsINSA_25SM100_MMA_F8F6F4_2x1SM_SSEJSM_SM_fSH_SI_NSA_17integral_constantINSA_4UMMA5MajorELST_0EEENSR_IST_LST_1EEENSR_INSS_7ScaleInELSW_0EEESX_EEEEEENSA_6LayoutINSB_IJSE_SE_SE_EEENSB_IJNSC_ILi0EEES12_S12_EEEEENSB_IJNSA_10UnderscoreES15_S15_EEEEENS7_6detail27Sm100ImplicitGemmTileTraitsINSA_25SM100_TMA_2SM_LOAD_IM2COLENSA_14ComposedLayoutINSA_7SwizzleILi1ELi4ELi3EEENSA_18smem_ptr_flag_bitsILi8EEENS10_INSB_IJNSC_ILi8EEESJ_EEENSB_IJSJ_SE_EEEEEEEvEENS19_INSA_18SM100_TMA_2SM_LOADENS1B_IS1D_S1F_NS10_INSB_IJSJ_S1G_EEENSB_IJSE_SJ_EEEEEEEvEEEENS_8epilogue10collective18CollectiveEpilogueINS1T_23Sm100TmaWarpSpecializedILi1ELi1ELi64ELb0ELb0EEEJNSB_IJNSC_ILi128EEESI_SK_EEENSB_IJNS10_IS1Y_SE_EENS10_ISI_SE_EEEEESM_NSB_IJNSB_IJllllEEESE_S12_EEESM_S24_NS1T_6fusion15FusionCallbacksIS1X_NS25_17LinearCombinationISM_fSM_fLNS_15FloatRoundStyleE2EEES1Z_S22_JEEENSA_5SM1004TMEM4LOAD26SM100_TMEM_LOAD_32dp32b64xENSA_20SM90_TMA_LOAD_IM2COLENS1B_INS1C_ILi2ELi4ELi3EEES1F_NS10_INSB_IJS1G_SI_EEENSB_IJSI_SE_EEEEEEENSA_39AutoVectorizingCopyWithAssumedAlignmentILi128EEENSA_21SM90_TMA_STORE_IM2COLES2K_S2M_S2M_EEEvvEEEEvNT_6ParamsE)
        /*1010*/ 	.short	0x0380
        /*1012*/ 	.short	0x0900


	//----- nvinfo : EIATTR_SW_WAR
	.align		4
.L_55:
        /*1014*/ 	.byte	0x04, 0x36
        /*1016*/ 	.short	(.L_57 - .L_56)
.L_56:
        /*1018*/ 	.word	0x00000008
.L_57:


//--------------------- .nv.callgraph             --------------------------
	.section	.nv.callgraph,"",@"SHT_CUDA_CALLGRAPH"
	.align	4
	.sectionentsize	8
	.align		4
        /*0000*/ 	.word	0x00000000
	.align		4
        /*0004*/ 	.word	0xffffffff
	.align		4
        /*0008*/ 	.word	index@(_ZN7cutlass13device_kernelINS_4conv6kernel13ConvUniversalINS1_16ConvProblemShapeILNS1_8OperatorE1ELi3EEENS1_10collective14CollectiveConvINS1_47MainloopSm100TmaUmmaWarpSpecializedImplicitGemmILS5_1ELi41ELi3ELi1ELi2EN4cute5tupleIJNSA_1CILi2EEENSC_ILi1EEESE_EEEEENSB_IJNSC_ILi256EEENSC_ILi64EEENSB_IJNSC_ILi32EEEEEEEEENS_12float_e4m3_tESM_NSA_8TiledMMAINSA_8MMA_AtomIJNSA_10MMA_TraitsINSA_25SM100_MMA_F8F6F4_2x1SM_SSEJSM_SM_fSH_SI_NSA_17integral_constantINSA_4UMMA5MajorELST_0EEENSR_IST_LST_1EEENSR_INSS_7ScaleInELSW_0EEESX_EEEEEENSA_6LayoutINSB_IJSE_SE_SE_EEENSB_IJNSC_ILi0EEES12_S12_EEEEENSB_IJNSA_10UnderscoreES15_S15_EEEEENS7_6detail27Sm100ImplicitGemmTileTraitsINSA_25SM100_TMA_2SM_LOAD_IM2COLENSA_14ComposedLayoutINSA_7SwizzleILi1ELi4ELi3EEENSA_18smem_ptr_flag_bitsILi8EEENS10_INSB_IJNSC_ILi8EEESJ_EEENSB_IJSJ_SE_EEEEEEEvEENS19_INSA_18SM100_TMA_2SM_LOADENS1B_IS1D_S1F_NS10_INSB_IJSJ_S1G_EEENSB_IJSE_SJ_EEEEEEEvEEEENS_8epilogue10collective18CollectiveEpilogueINS1T_23Sm100TmaWarpSpecializedILi1ELi1ELi64ELb0ELb0EEEJNSB_IJNSC_ILi128EEESI_SK_EEENSB_IJNS10_IS1Y_SE_EENS10_ISI_SE_EEEEESM_NSB_IJNSB_IJllllEEESE_S12_EEESM_S24_NS1T_6fusion15FusionCallbacksIS1X_NS25_17LinearCombinationISM_fSM_fLNS_15FloatRoundStyleE2EEES1Z_S22_JEEENSA_5SM1004TMEM4LOAD26SM100_TMEM_LOAD_32dp32b64xENSA_20SM90_TMA_LOAD_IM2COLENS1B_INS1C_ILi2ELi4ELi3EEES1F_NS10_INSB_IJS1G_SI_EEENSB_IJSI_SE_EEEEEEENSA_39AutoVectorizingCopyWithAssumedAlignmentILi128EEENSA_21SM90_TMA_STORE_IM2COLES2K_S2M_S2M_EEEvvEEEEvNT_6ParamsE)
	.align		4
        /*000c*/ 	.word	index@(__assertfail)
	.align		4
        /*0010*/ 	.word	0x00000000
	.align		4
        /*0014*/ 	.word	0xfffffffe
	.align		4
        /*0018*/ 	.word	0x00000000
	.align		4
        /*001c*/ 	.word	0xfffffffd
	.align		4
        /*0020*/ 	.word	0x00000000
	.align		4
        /*0024*/ 	.word	0xfffffffc


//--------------------- .nv.constant4             --------------------------
	.section	.nv.constant4,"a",@progbits
	.align	8
	.align		8
.nv.constant4:
        /*0000*/ 	.dword	__assertfail
	.align		8
        /*0008*/ 	.dword	__unnamed_1
	.align		8
        /*0010*/ 	.dword	__unnamed_2
	.align		8
        /*0018*/ 	.dword	_ZN39_INTERNAL_c79a9355_4_k_cu_6e204cb6_33754cuda3std3__45__cpo5beginE
	.align		8
        /*0020*/ 	.dword	_ZN39_INTERNAL_c79a9355_4_k_cu_6e204cb6_33754cuda3std3__45__cpo3endE
	.align		8
        /*0028*/ 	.dword	_ZN39_INTERNAL_c79a9355_4_k_cu_6e204cb6_33754cuda3std3__45__cpo6cbeginE
	.align		8
        /*0030*/ 	.dword	_ZN39_INTERNAL_c79a9355_4_k_cu_6e204cb6_33754cuda3std3__45__cpo4cendE
	.align		8
        /*0038*/ 	.dword	_ZN39_INTERNAL_c79a9355_4_k_cu_6e204cb6_33754cuda3std3__441_GLOBAL__N__c79a9355_4_k_cu_6e204cb6_33756ignoreE
	.align		8
        /*0040*/ 	.dword	_ZN39_INTERNAL_c79a9355_4_k_cu_6e204cb6_33754cuda3std3__419piecewise_constructE
	.align		8
        /*0048*/ 	.dword	_ZN39_INTERNAL_c79a9355_4_k_cu_6e204cb6_33754cuda3std3__48in_placeE
	.align		8
        /*0050*/ 	.dword	_ZN39_INTERNAL_c79a9355_4_k_cu_6e204cb6_33754cuda3std6ranges3__45__cpo4swapE
	.align		8
        /*0058*/ 	.dword	_ZN39_INTERNAL_c79a9355_4_k_cu_6e204cb6_33754cuda3std6ranges3__45__cpo9iter_moveE
	.align		8
        /*0060*/ 	.dword	_ZN39_INTERNAL_c79a9355_4_k_cu_6e204cb6_33754cute7productE
	.align		8
        /*0068*/ 	.dword	_ZN39_INTERNAL_c79a9355_4_k_cu_6e204cb6_33754cute1_E
	.align		8
        /*0070*/ 	.dword	$str$27
	.align		8
        /*0078*/ 	.dword	$str$28
	.align		8
        /*0080*/ 	.dword	$str$29
	.align		8
        /*0088*/ 	.dword	$str$30


//--------------------- .text._ZN7cutlass13device_kernelINS_4conv6kernel13ConvUniversalINS1_16ConvProblemShapeILNS1_8OperatorE1ELi3EEENS1_10collective14CollectiveConvINS1_47MainloopSm100TmaUmmaWarpSpecializedImplicitGemmILS5_1ELi41ELi3ELi1ELi2EN4cute5tupleIJNSA_1CILi2EEENSC_ILi1EEESE_EEEEENSB_IJNSC_ILi256EEENSC_ILi64EEENSB_IJNSC_ILi32EEEEEEEEENS_12float_e4m3_tESM_NSA_8TiledMMAINSA_8MMA_AtomIJNSA_10MMA_TraitsINSA_25SM100_MMA_F8F6F4_2x1SM_SSEJSM_SM_fSH_SI_NSA_17integral_constantINSA_4UMMA5MajorELST_0EEENSR_IST_LST_1EEENSR_INSS_7ScaleInELSW_0EEESX_EEEEEENSA_6LayoutINSB_IJSE_SE_SE_EEENSB_IJNSC_ILi0EEES12_S12_EEEEENSB_IJNSA_10UnderscoreES15_S15_EEEEENS7_6detail27Sm100ImplicitGemmTileTraitsINSA_25SM100_TMA_2SM_LOAD_IM2COLENSA_14ComposedLayoutINSA_7SwizzleILi1ELi4ELi3EEENSA_18smem_ptr_flag_bitsILi8EEENS10_INSB_IJNSC_ILi8EEESJ_EEENSB_IJSJ_SE_EEEEEEEvEENS19_INSA_18SM100_TMA_2SM_LOADENS1B_IS1D_S1F_NS10_INSB_IJSJ_S1G_EEENSB_IJSE_SJ_EEEEEEEvEEEENS_8epilogue10collective18CollectiveEpilogueINS1T_23Sm100TmaWarpSpecializedILi1ELi1ELi64ELb0ELb0EEEJNSB_IJNSC_ILi128EEESI_SK_EEENSB_IJNS10_IS1Y_SE_EENS10_ISI_SE_EEEEESM_NSB_IJNSB_IJllllEEESE_S12_EEESM_S24_NS1T_6fusion15FusionCallbacksIS1X_NS25_17LinearCombinationISM_fSM_fLNS_15FloatRoundStyleE2EEES1Z_S22_JEEENSA_5SM1004TMEM4LOAD26SM100_TMEM_LOAD_32dp32b64xENSA_20SM90_TMA_LOAD_IM2COLENS1B_INS1C_ILi2ELi4ELi3EEES1F_NS10_INSB_IJS1G_SI_EEENSB_IJSI_SE_EEEEEEENSA_39AutoVectorizingCopyWithAssumedAlignmentILi128EEENSA_21SM90_TMA_STORE_IM2COLES2K_S2M_S2M_EEEvvEEEEvNT_6ParamsE --------------------------
	.section	.text._ZN7cutlass13device_kernelINS_4conv6kernel13ConvUniversalINS1_16ConvProblemShapeILNS1_8OperatorE1ELi3EEENS1_10collective14CollectiveConvINS1_47MainloopSm100TmaUmmaWarpSpecializedImplicitGemmILS5_1ELi41ELi3ELi1ELi2EN4cute5tupleIJNSA_1CILi2EEENSC_ILi1EEESE_EEEEENSB_IJNSC_ILi256EEENSC_ILi64EEENSB_IJNSC_ILi32EEEEEEEEENS_12float_e4m3_tESM_NSA_8TiledMMAINSA_8MMA_AtomIJNSA_10MMA_TraitsINSA_25SM100_MMA_F8F6F4_2x1SM_SSEJSM_SM_fSH_SI_NSA_17integral_constantINSA_4UMMA5MajorELST_0EEENSR_IST_LST_1EEENSR_INSS_7ScaleInELSW_0EEESX_EEEEEENSA_6LayoutINSB_IJSE_SE_SE_EEENSB_IJNSC_ILi0EEES12_S12_EEEEENSB_IJNSA_10UnderscoreES15_S15_EEEEENS7_6detail27Sm100ImplicitGemmTileTraitsINSA_25SM100_TMA_2SM_LOAD_IM2COLENSA_14ComposedLayoutINSA_7SwizzleILi1ELi4ELi3EEENSA_18smem_ptr_flag_bitsILi8EEENS10_INSB_IJNSC_ILi8EEESJ_EEENSB_IJSJ_SE_EEEEEEEvEENS19_INSA_18SM100_TMA_2SM_LOADENS1B_IS1D_S1F_NS10_INSB_IJSJ_S1G_EEENSB_IJSE_SJ_EEEEEEEvEEEENS_8epilogue10collective18CollectiveEpilogueINS1T_23Sm100TmaWarpSpecializedILi1ELi1ELi64ELb0ELb0EEEJNSB_IJNSC_ILi128EEESI_SK_EEENSB_IJNS10_IS1Y_SE_EENS10_ISI_SE_EEEEESM_NSB_IJNSB_IJllllEEESE_S12_EEESM_S24_NS1T_6fusion15FusionCallbacksIS1X_NS25_17LinearCombinationISM_fSM_fLNS_15FloatRoundStyleE2EEES1Z_S22_JEEENSA_5SM1004TMEM4LOAD26SM100_TMEM_LOAD_32dp32b64xENSA_20SM90_TMA_LOAD_IM2COLENS1B_INS1C_ILi2ELi4ELi3EEES1F_NS10_INSB_IJS1G_SI_EEENSB_IJSI_SE_EEEEEEENSA_39AutoVectorizingCopyWithAssumedAlignmentILi128EEENSA_21SM90_TMA_STORE_IM2COLES2K_S2M_S2M_EEEvvEEEEvNT_6ParamsE,"ax",@progbits
	.align	128
.text._ZN7cutlass13device_kernelINS_4conv6kernel13ConvUniversalINS1_16ConvProblemShapeILNS1_8OperatorE1ELi3EEENS1_10collective14CollectiveConvINS1_47MainloopSm100TmaUmmaWarpSpecializedImplicitGemmILS5_1ELi41ELi3ELi1ELi2EN4cute5tupleIJNSA_1CILi2EEENSC_ILi1EEESE_EEEEENSB_IJNSC_ILi256EEENSC_ILi64EEENSB_IJNSC_ILi32EEEEEEEEENS_12float_e4m3_tESM_NSA_8TiledMMAINSA_8MMA_AtomIJNSA_10MMA_TraitsINSA_25SM100_MMA_F8F6F4_2x1SM_SSEJSM_SM_fSH_SI_NSA_17integral_constantINSA_4UMMA5MajorELST_0EEENSR_IST_LST_1EEENSR_INSS_7ScaleInELSW_0EEESX_EEEEEENSA_6LayoutINSB_IJSE_SE_SE_EEENSB_IJNSC_ILi0EEES12_S12_EEEEENSB_IJNSA_10UnderscoreES15_S15_EEEEENS7_6detail27Sm100ImplicitGemmTileTraitsINSA_25SM100_TMA_2SM_LOAD_IM2COLENSA_14ComposedLayoutINSA_7SwizzleILi1ELi4ELi3EEENSA_18smem_ptr_flag_bitsILi8EEENS10_INSB_IJNSC_ILi8EEESJ_EEENSB_IJSJ_SE_EEEEEEEvEENS19_INSA_18SM100_TMA_2SM_LOADENS1B_IS1D_S1F_NS10_INSB_IJSJ_S1G_EEENSB_IJSE_SJ_EEEEEEEvEEEENS_8epilogue10collective18CollectiveEpilogueINS1T_23Sm100TmaWarpSpecializedILi1ELi1ELi64ELb0ELb0EEEJNSB_IJNSC_ILi128EEESI_SK_EEENSB_IJNS10_IS1Y_SE_EENS10_ISI_SE_EEEEESM_NSB_IJNSB_IJllllEEESE_S12_EEESM_S24_NS1T_6fusion15FusionCallbacksIS1X_NS25_17LinearCombinationISM_fSM_fLNS_15FloatRoundStyleE2EEES1Z_S22_JEEENSA_5SM1004TMEM4LOAD26SM100_TMEM_LOAD_32dp32b64xENSA_20SM90_TMA_LOAD_IM2COLENS1B_INS1C_ILi2ELi4ELi3EEES1F_NS10_INSB_IJS1G_SI_EEENSB_IJSI_SE_EEEEEEENSA_39AutoVectorizingCopyWithAssumedAlignmentILi128EEENSA_21SM90_TMA_STORE_IM2COLES2K_S2M_S2M_EEEvvEEEEvNT_6ParamsE:
        .type           _ZN7cutlass13device_kernelINS_4conv6kernel13ConvUniversalINS1_16ConvProblemShapeILNS1_8OperatorE1ELi3EEENS1_10collective14CollectiveConvINS1_47MainloopSm100TmaUmmaWarpSpecializedImplicitGemmILS5_1ELi41ELi3ELi1ELi2EN4cute5tupleIJNSA_1CILi2EEENSC_ILi1EEESE_EEEEENSB_IJNSC_ILi256EEENSC_ILi64EEENSB_IJNSC_ILi32EEEEEEEEENS_12float_e4m3_tESM_NSA_8TiledMMAINSA_8MMA_AtomIJNSA_10MMA_TraitsINSA_25SM100_MMA_F8F6F4_2x1SM_SSEJSM_SM_fSH_SI_NSA_17integral_constantINSA_4UMMA5MajorELST_0EEENSR_IST_LST_1EEENSR_INSS_7ScaleInELSW_0EEESX_EEEEEENSA_6LayoutINSB_IJSE_SE_SE_EEENSB_IJNSC_ILi0EEES12_S12_EEEEENSB_IJNSA_10UnderscoreES15_S15_EEEEENS7_6detail27Sm100ImplicitGemmTileTraitsINSA_25SM100_TMA_2SM_LOAD_IM2COLENSA_14ComposedLayoutINSA_7SwizzleILi1ELi4ELi3EEENSA_18smem_ptr_flag_bitsILi8EEENS10_INSB_IJNSC_ILi8EEESJ_EEENSB_IJSJ_SE_EEEEEEEvEENS19_INSA_18SM100_TMA_2SM_LOADENS1B_IS1D_S1F_NS10_INSB_IJSJ_S1G_EEENSB_IJSE_SJ_EEEEEEEvEEEENS_8epilogue10collective18CollectiveEpilogueINS1T_23Sm100TmaWarpSpecializedILi1ELi1ELi64ELb0ELb0EEEJNSB_IJNSC_ILi128EEESI_SK_EEENSB_IJNS10_IS1Y_SE_EENS10_ISI_SE_EEEEESM_NSB_IJNSB_IJllllEEESE_S12_EEESM_S24_NS1T_6fusion15FusionCallbacksIS1X_NS25_17LinearCombinationISM_fSM_fLNS_15FloatRoundStyleE2EEES1Z_S22_JEEENSA_5SM1004TMEM4LOAD26SM100_TMEM_LOAD_32dp32b64xENSA_20SM90_TMA_LOAD_IM2COLENS1B_INS1C_ILi2ELi4ELi3EEES1F_NS10_INSB_IJS1G_SI_EEENSB_IJSI_SE_EEEEEEENSA_39AutoVectorizingCopyWithAssumedAlignmentILi128EEENSA_21SM90_TMA_STORE_IM2COLES2K_S2M_S2M_EEEvvEEEEvNT_6ParamsE,@function
        .size           _ZN7cutlass13device_kernelINS_4conv6kernel13ConvUniversalINS1_16ConvProblemShapeILNS1_8OperatorE1ELi3EEENS1_10collective14CollectiveConvINS1_47MainloopSm100TmaUmmaWarpSpecializedImplicitGemmILS5_1ELi41ELi3ELi1ELi2EN4cute5tupleIJNSA_1CILi2EEENSC_ILi1EEESE_EEEEENSB_IJNSC_ILi256EEENSC_ILi64EEENSB_IJNSC_ILi32EEEEEEEEENS_12float_e4m3_tESM_NSA_8TiledMMAINSA_8MMA_AtomIJNSA_10MMA_TraitsINSA_25SM100_MMA_F8F6F4_2x1SM_SSEJSM_SM_fSH_SI_NSA_17integral_constantINSA_4UMMA5MajorELST_0EEENSR_IST_LST_1EEENSR_INSS_7ScaleInELSW_0EEESX_EEEEEENSA_6LayoutINSB_IJSE_SE_SE_EEENSB_IJNSC_ILi0EEES12_S12_EEEEENSB_IJNSA_10UnderscoreES15_S15_EEEEENS7_6detail27Sm100ImplicitGemmTileTraitsINSA_25SM100_TMA_2SM_LOAD_IM2COLENSA_14ComposedLayoutINSA_7SwizzleILi1ELi4ELi3EEENSA_18smem_ptr_flag_bitsILi8EEENS10_INSB_IJNSC_ILi8EEESJ_EEENSB_IJSJ_SE_EEEEEEEvEENS19_INSA_18SM100_TMA_2SM_LOADENS1B_IS1D_S1F_NS10_INSB_IJSJ_S1G_EEENSB_IJSE_SJ_EEEEEEEvEEEENS_8epilogue10collective18CollectiveEpilogueINS1T_23Sm100TmaWarpSpecializedILi1ELi1ELi64ELb0ELb0EEEJNSB_IJNSC_ILi128EEESI_SK_EEENSB_IJNS10_IS1Y_SE_EENS10_ISI_SE_EEEEESM_NSB_IJNSB_IJllllEEESE_S12_EEESM_S24_NS1T_6fusion15FusionCallbacksIS1X_NS25_17LinearCombinationISM_fSM_fLNS_15FloatRoundStyleE2EEES1Z_S22_JEEENSA_5SM1004TMEM4LOAD26SM100_TMEM_LOAD_32dp32b64xENSA_20SM90_TMA_LOAD_IM2COLENS1B_INS1C_ILi2ELi4ELi3EEES1F_NS10_INSB_IJS1G_SI_EEENSB_IJSI_SE_EEEEEEENSA_39AutoVectorizingCopyWithAssumedAlignmentILi128EEENSA_21SM90_TMA_STORE_IM2COLES2K_S2M_S2M_EEEvvEEEEvNT_6ParamsE,(.L_x_251 - _ZN7cutlass13device_kernelINS_4conv6kernel13ConvUniversalINS1_16ConvProblemShapeILNS1_8OperatorE1ELi3EEENS1_10collective14CollectiveConvINS1_47MainloopSm100TmaUmmaWarpSpecializedImplicitGemmILS5_1ELi41ELi3ELi1ELi2EN4cute5tupleIJNSA_1CILi2EEENSC_ILi1EEESE_EEEEENSB_IJNSC_ILi256EEENSC_ILi64EEENSB_IJNSC_ILi32EEEEEEEEENS_12float_e4m3_tESM_NSA_8TiledMMAINSA_8MMA_AtomIJNSA_10MMA_TraitsINSA_25SM100_MMA_F8F6F4_2x1SM_SSEJSM_SM_fSH_SI_NSA_17integral_constantINSA_4UMMA5MajorELST_0EEENSR_IST_LST_1EEENSR_INSS_7ScaleInELSW_0EEESX_EEEEEENSA_6LayoutINSB_IJSE_SE_SE_EEENSB_IJNSC_ILi0EEES12_S12_EEEEENSB_IJNSA_10UnderscoreES15_S15_EEEEENS7_6detail27Sm100ImplicitGemmTileTraitsINSA_25SM100_TMA_2SM_LOAD_IM2COLENSA_14ComposedLayoutINSA_7SwizzleILi1ELi4ELi3EEENSA_18smem_ptr_flag_bitsILi8EEENS10_INSB_IJNSC_ILi8EEESJ_EEENSB_IJSJ_SE_EEEEEEEvEENS19_INSA_18SM100_TMA_2SM_LOADENS1B_IS1D_S1F_NS10_INSB_IJSJ_S1G_EEENSB_IJSE_SJ_EEEEEEEvEEEENS_8epilogue10collective18CollectiveEpilogueINS1T_23Sm100TmaWarpSpecializedILi1ELi1ELi64ELb0ELb0EEEJNSB_IJNSC_ILi128EEESI_SK_EEENSB_IJNS10_IS1Y_SE_EENS10_ISI_SE_EEEEESM_NSB_IJNSB_IJllllEEESE_S12_EEESM_S24_NS1T_6fusion15FusionCallbacksIS1X_NS25_17LinearCombinationISM_fSM_fLNS_15FloatRoundStyleE2EEES1Z_S22_JEEENSA_5SM1004TMEM4LOAD26SM100_TMEM_LOAD_32dp32b64xENSA_20SM90_TMA_LOAD_IM2COLENS1B_INS1C_ILi2ELi4ELi3EEES1F_NS10_INSB_IJS1G_SI_EEENSB_IJSI_SE_EEEEEEENSA_39AutoVectorizingCopyWithAssumedAlignmentILi128EEENSA_21SM90_TMA_STORE_IM2COLES2K_S2M_S2M_EEEvvEEEEvNT_6ParamsE)
        .other          _ZN7cutlass13device_kernelINS_4conv6kernel13ConvUniversalINS1_16ConvProblemShapeILNS1_8OperatorE1ELi3EEENS1_10collective14CollectiveConvINS1_47MainloopSm100TmaUmmaWarpSpecializedImplicitGemmILS5_1ELi41ELi3ELi1ELi2EN4cute5tupleIJNSA_1CILi2EEENSC_ILi1EEESE_EEEEENSB_IJNSC_ILi256EEENSC_ILi64EEENSB_IJNSC_ILi32EEEEEEEEENS_12float_e4m3_tESM_NSA_8TiledMMAINSA_8MMA_AtomIJNSA_10MMA_TraitsINSA_25SM100_MMA_F8F6F4_2x1SM_SSEJSM_SM_fSH_SI_NSA_17integral_constantINSA_4UMMA5MajorELST_0EEENSR_IST_LST_1EEENSR_INSS_7ScaleInELSW_0EEESX_EEEEEENSA_6LayoutINSB_IJSE_SE_SE_EEENSB_IJNSC_ILi0EEES12_S12_EEEEENSB_IJNSA_10UnderscoreES15_S15_EEEEENS7_6detail27Sm100ImplicitGemmTileTraitsINSA_25SM100_TMA_2SM_LOAD_IM2COLENSA_14ComposedLayoutINSA_7SwizzleILi1ELi4ELi3EEENSA_18smem_ptr_flag_bitsILi8EEENS10_INSB_IJNSC_ILi8EEESJ_EEENSB_IJSJ_SE_EEEEEEEvEENS19_INSA_18SM100_TMA_2SM_LOADENS1B_IS1D_S1F_NS10_INSB_IJSJ_S1G_EEENSB_IJSE_SJ_EEEEEEEvEEEENS_8epilogue10collective18CollectiveEpilogueINS1T_23Sm100TmaWarpSpecializedILi1ELi1ELi64ELb0ELb0EEEJNSB_IJNSC_ILi128EEESI_SK_EEENSB_IJNS10_IS1Y_SE_EENS10_ISI_SE_EEEEESM_NSB_IJNSB_IJllllEEESE_S12_EEESM_S24_NS1T_6fusion15FusionCallbacksIS1X_NS25_17LinearCombinationISM_fSM_fLNS_15FloatRoundStyleE2EEES1Z_S22_JEEENSA_5SM1004TMEM4LOAD26SM100_TMEM_LOAD_32dp32b64xENSA_20SM90_TMA_LOAD_IM2COLENS1B_INS1C_ILi2ELi4ELi3EEES1F_NS10_INSB_IJS1G_SI_EEENSB_IJSI_SE_EEEEEEENSA_39AutoVectorizingCopyWithAssumedAlignmentILi128EEENSA_21SM90_TMA_STORE_IM2COLES2K_S2M_S2M_EEEvvEEEEvNT_6ParamsE,@"STO_CUDA_ENTRY STV_DEFAULT"
_ZN7cutlass13device_kernelINS_4conv6kernel13ConvUniversalINS1_16ConvProblemShapeILNS1_8OperatorE1ELi3EEENS1_10collective14CollectiveConvINS1_47MainloopSm100TmaUmmaWarpSpecializedImplicitGemmILS5_1ELi41ELi3ELi1ELi2EN4cute5tupleIJNSA_1CILi2EEENSC_ILi1EEESE_EEEEENSB_IJNSC_ILi256EEENSC_ILi64EEENSB_IJNSC_ILi32EEEEEEEEENS_12float_e4m3_tESM_NSA_8TiledMMAINSA_8MMA_AtomIJNSA_10MMA_TraitsINSA_25SM100_MMA_F8F6F4_2x1SM_SSEJSM_SM_fSH_SI_NSA_17integral_constantINSA_4UMMA5MajorELST_0EEENSR_IST_LST_1EEENSR_INSS_7ScaleInELSW_0EEESX_EEEEEENSA_6LayoutINSB_IJSE_SE_SE_EEENSB_IJNSC_ILi0EEES12_S12_EEEEENSB_IJNSA_10UnderscoreES15_S15_EEEEENS7_6detail27Sm100ImplicitGemmTileTraitsINSA_25SM100_TMA_2SM_LOAD_IM2COLENSA_14ComposedLayoutINSA_7SwizzleILi1ELi4ELi3EEENSA_18smem_ptr_flag_bitsILi8EEENS10_INSB_IJNSC_ILi8EEESJ_EEENSB_IJSJ_SE_EEEEEEEvEENS19_INSA_18SM100_TMA_2SM_LOADENS1B_IS1D_S1F_NS10_INSB_IJSJ_S1G_EEENSB_IJSE_SJ_EEEEEEEvEEEENS_8epilogue10collective18CollectiveEpilogueINS1T_23Sm100TmaWarpSpecializedILi1ELi1ELi64ELb0ELb0EEEJNSB_IJNSC_ILi128EEESI_SK_EEENSB_IJNS10_IS1Y_SE_EENS10_ISI_SE_EEEEESM_NSB_IJNSB_IJllllEEESE_S12_EEESM_S24_NS1T_6fusion15FusionCallbacksIS1X_NS25_17LinearCombinationISM_fSM_fLNS_15FloatRoundStyleE2EEES1Z_S22_JEEENSA_5SM1004TMEM4LOAD26SM100_TMEM_LOAD_32dp32b64xENSA_20SM90_TMA_LOAD_IM2COLENS1B_INS1C_ILi2ELi4ELi3EEES1F_NS10_INSB_IJS1G_SI_EEENSB_IJSI_SE_EEEEEEENSA_39AutoVectorizingCopyWithAssumedAlignmentILi128EEENSA_21SM90_TMA_STORE_IM2COLES2K_S2M_S2M_EEEvvEEEEvNT_6ParamsE:
[----:B------:R-:W1:Y:S01]  /*0000*/  LDC R1, c[0x0][0x37c] ;  /* 0x0000df00ff017b82 */ /* 0x000e620000000800 */
[----:B------:R-:W2:Y:S01]  /*0010*/  S2R R131, SR_TID.X ;  /* 0x0000000000837919 */ /* 0x000ea20000002100 */
[----:B------:R-:W3:Y:S06]  /*0020*/  LDCU.64 UR8, c[0x0][0x990] ;  /* 0x00013200ff0877ac */ /* 0x000eec0008000a00 */
[----:B------:R-:W4:Y:S01]  /*0030*/  S2UR UR4, SR_CgaCtaId ;  /* 0x00000000000479c3 */ /* 0x000f220000008800 */
[----:B-1----:R-:W-:Y:S01]  /*0040*/  VIADD R1, R1, 0xfffffff8 ;  /* 0xfffffff801017836 */ /* 0x002fe20000000000 */
[----:B------:R-:W-:-:S02]  /*0050*/  PRMT R145, RZ, 0x7610, R145 ;  /* 0x00007610ff917816 */ /* 0x000fc40000000091 */
[----:B------:R-:W-:Y:S02]  /*0060*/  ELECT P1, URZ, PT ;  /* 0x0000000000ff782f */ /* 0x000fe40003820000 */
[----:B------:R-:W-:Y:S01]  /*0070*/  R2UR UR43, R1 ;  /* 0x00000000012b72ca */ /* 0x000fe200000e0000 */
[----:B---3--:R-:W-:-:S04]  /*0080*/  UISETP.NE.U32.AND UP0, UPT, UR8, URZ, UPT ;  /* 0x000000ff0800728c */ /* 0x008fc8000bf05070 */
[----:B------:R-:W-:Y:S02]  /*0090*/  UISETP.NE.AND.EX UP0, UPT, UR9, URZ, UPT, UP0 ;  /* 0x000000ff0900728c */ /* 0x000fe4000bf05300 */
[----:B----4-:R-:W-:Y:S02]  /*00a0*/  ULOP3.LUT UR26, UR4, 0x1, URZ, 0xc0, !UPT ;  /* 0x00000001041a7892 */ /* 0x010fe4000f8ec0ff */
[----:B------:R-:W-:Y:S01]  /*00b0*/  ULOP3.LUT UR25, UR4, 0x1, URZ, 0x3c, !UPT ;  /* 0x0000000104197892 */ /* 0x000fe2000f8e3cff */
[----:B--2---:R-:W-:-:S05]  /*00c0*/  SHF.R.U32.HI R146, RZ, 0x5, R131 ;  /* 0x00000005ff927819 */ /* 0x004fca0000011683 */
[----:B------:R-:W1:Y:S02]  /*00d0*/  SHFL.IDX PT, R0, R146, RZ, 0x1f ;  /* 0x00001fff92007589 */ /* 0x000e6400000e0000 */
[----:B-1----:R-:W-:Y:S01]  /*00e0*/  R2UR UR18, R0 ;  /* 0x00000000001272ca */ /* 0x002fe200000e0000 */
[----:B------:R-:W-:-:S14]  /*00f0*/  BRA.U UP0, `(.L_x_0) ;  /* 0x0000000100307547 */ /* 0x000fdc000b800000 */
[----:B------:R-:W1:Y:S02]  /*0100*/  LDCU.64 UR4, c[0x0][0x988] ;  /* 0x00013100ff0477ac */ /* 0x000e640008000a00 */
[----:B-1----:R-:W-:-:S04]  /*0110*/  UISETP.NE.U32.AND UP0, UPT, UR4, URZ, UPT ;  /* 0x000000ff0400728c */ /* 0x002fc8000bf05070 */
[----:B------:R-:W-:-:S09]  /*0120*/  UISETP.NE.AND.EX UP0, UPT, UR5, URZ, UPT, UP0 ;  /* 0x000000ff0500728c */ /* 0x000fd2000bf05300 */
[----:B------:R-:W-:Y:S05]  /*0130*/  BRA.U !UP0, `(.L_x_1) ;  /* 0x0000000108147547 */ /* 0x000fea000b800000 */
[----:B------:R-:W1:Y:S01]  /*0140*/  LDC.64 R2, c[0x0][0x988] ;  /* 0x00026200ff027b82 */ /* 0x000e620000000a00 */
[----:B------:R-:W1:Y:S02]  /*0150*/  LDCU.64 UR4, c[0x0][0x358] ;  /* 0x00006b00ff0477ac */ /* 0x000e640008000a00 */
[----:B-1----:R1:W5:Y:S01]  /*0160*/  LDG.E R71, desc[UR4][R2.64] ;  /* 0x0000000402477981 */ /* 0x002362000c1e1900 */
[----:B------:R-:W-:Y:S01]  /*0170*/  HFMA2 R145, -RZ, RZ, 0, 5.9604644775390625e-08 ;  /* 0x00000001ff917431 */ /* 0x000fe200000001ff */
[----:B------:R-:W-:Y:S05]  /*0180*/  BRA `(.L_x_0) ;  /* 0x00000000000c7947 */ /* 0x000fea0003800000 */
.L_x_1:
[----:B------:R-:W1:Y:S01]  /*0190*/  LDCU UR4, c[0x0][0x980] ;  /* 0x00013000ff0477ac */ /* 0x000e620008000800 */
[----:B------:R-:W-:Y:S01]  /*01a0*/  HFMA2 R145, -RZ, RZ, 0, 5.9604644775390625e-08 ;  /* 0x00000001ff917431 */ /* 0x000fe200000001ff */
[----:B-1----:R-:W-:-:S07]  /*01b0*/  MOV R71, UR4 ;  /* 0x0000000400477c02 */ /* 0x002fce0008000f00 */
.L_x_0:
[----:B------:R-:W2:Y:S02]  /*01c0*/  LDCU.64 UR4, c[0x0][0x9b0] ;  /* 0x00013600ff0477ac */ /* 0x000ea40008000a00 */
[----:B--2---:R-:W-:-:S04]  /*01d0*/  UISETP.NE.U32.AND UP0, UPT, UR4, URZ, UPT ;  /* 0x000000ff0400728c */ /* 0x004fc8000bf05070 */
[----:B------:R-:W-:-:S09]  /*01e0*/  UISETP.NE.AND.EX UP0, UPT, UR5, URZ, UPT, UP0 ;  /* 0x000000ff0500728c */ /* 0x000fd2000bf05300 */
[----:B------:R-:W-:Y:S05]  /*01f0*/  BRA.U UP0, `(.L_x_2) ;  /* 0x0000000100287547 */ /* 0x000fea000b800000 */
[----:B------:R-:W2:Y:S02]  /*0200*/  LDCU.64 UR4, c[0x0][0x9a8] ;  /* 0x00013500ff0477ac */ /* 0x000ea40008000a00 */
[----:B--2---:R-:W-:-:S04]  /*0210*/  UISETP.NE.U32.AND UP0, UPT, UR4, URZ, UPT ;  /* 0x000000ff0400728c */ /* 0x004fc8000bf05070 */
[----:B------:R-:W-:-:S09]  /*0220*/  UISETP.NE.AND.EX UP0, UPT, UR5, URZ, UPT, UP0 ;  /* 0x000000ff0500728c */ /* 0x000fd2000bf05300 */
[----:B------:R-:W-:Y:S05]  /*0230*/  BRA.U !UP0, `(.L_x_3) ;  /* 0x0000000108107547 */ /* 0x000fea000b800000 */
[----:B-1----:R-:W1:Y:S01]  /*0240*/  LDC.64 R2, c[0x0][0x9a8] ;  /* 0x00026a00ff027b82 */ /* 0x002e620000000a00 */
[----:B------:R-:W1:Y:S02]  /*0250*/  LDCU.64 UR4, c[0x0][0x358] ;  /* 0x00006b00ff0477ac */ /* 0x000e640008000a00 */
[----:B-1----:R2:W5:Y:S01]  /*0260*/  LDG.E R70, desc[UR4][R2.64] ;  /* 0x0000000402467981 */ /* 0x002562000c1e1900 */
[----:B------:R-:W-:Y:S05]  /*0270*/  BRA `(.L_x_2) ;  /* 0x0000000000087947 */ /* 0x000fea0003800000 */
.L_x_3:
[----:B------:R-:W2:Y:S02]  /*0280*/  LDCU UR4, c[0x0][0x9a0] ;  /* 0x00013400ff0477ac */ /* 0x000ea40008000800 */
[----:B--2---:R-:W-:Y:S02]  /*0290*/  MOV R70, UR4 ;  /* 0x0000000400467c02 */ /* 0x004fe40008000f00 */
.L_x_2:
[----:B------:R-:W-:Y:S01]  /*02a0*/  IMAD.U32 R0, RZ, RZ, UR18 ;  /* 0x00000012ff007e24 */ /* 0x000fe2000f8e00ff */
[----:B------:R-:W-:Y:S04]  /*02b0*/  BSSY.RECONVERGENT B0, `(.L_x_4) ;  /* 0x000000c000007945 */ /* 0x000fe80003800200 */
[C---:B------:R-:W-:Y:S02]  /*02c0*/  ISETP.NE.OR P2, PT, R0.reuse, 0x1, !P1 ;  /* 0x000000010000780c */ /* 0x040fe40004f45670 */
[----:B------:R-:W-:-:S11]  /*02d0*/  ISETP.NE.OR P0, PT, R0, 0x3, !P1 ;  /* 0x000000030000780c */ /* 0x000fd60004f05670 */
[----:B------:R-:W-:Y:S05]  /*02e0*/  @P2 BRA `(.L_x_5) ;  /* 0x0000000000202947 */ /* 0x000fea0003800000 */
[----:B------:R-:W3:Y:S02]  /*02f0*/  LDCU.64 UR4, c[0x0][0x348] ;  /* 0x00006900ff0477ac */ /* 0x000ee40008000a00 */
[----:B---3--:R-:W-:Y:S02]  /*0300*/  UIADD3 UR6, UP1, UPT, UR4, 0x80, URZ ;  /* 0x0000008004067890 */ /* 0x008fe4000ff3e0ff */
[----:B------:R-:W-:Y:S02]  /*0310*/  UIADD3 UR4, UP0, UPT, UR4, 0x200, URZ ;  /* 0x0000020004047890 */ /* 0x000fe4000ff1e0ff */
[----:B------:R-:W-:Y:S02]  /*0320*/  UIADD3.X UR7, UPT, UPT, URZ, UR5, URZ, UP1, !UPT ;  /* 0x00000005ff077290 */ /* 0x000fe40008ffe4ff */
[----:B------:R-:W-:-:S07]  /*0330*/  UIADD3.X UR5, UPT, UPT, URZ, UR5, URZ, UP0, !UPT ;  /* 0x00000005ff057290 */ /* 0x000fce00087fe4ff */
[----:B------:R3:W-:Y:S02]  /*0340*/  UTMACCTL.PF [UR6] ;  /* 0x00000000060079b9 */ /* 0x0007e40008040000 */
[----:B------:R3:W-:Y:S02]  /*0350*/  UTMACCTL.PF [UR4] ;  /* 0x00000000040079b9 */ /* 0x0007e40008040000 */
[----:B---3--:R-:W-:Y:S01]  /*0360*/  NOP ;  /* 0x0000000000007918 */ /* 0x008fe20000000000 */
.L_x_5:
[----:B------:R-:W-:Y:S05]  /*0370*/  BSYNC.RECONVERGENT B0 ;  /* 0x0000000000007941 */ /* 0x000fea0003800200 */
.L_x_4:
[----:B------:R-:W-:Y:S04]  /*0380*/  BSSY.RECONVERGENT B0, `(.L_x_6) ;  /* 0x000000a000007945 */ /* 0x000fe80003800200 */
        /* <DEDUP_REMOVED lines=9> */
.L_x_7:
[----:B------:R-:W-:Y:S05]  /*0420*/  BSYNC.RECONVERGENT B0 ;  /* 0x0000000000007941 */ /* 0x000fea0003800200 */
.L_x_6:
[----:B------:R-:W3:Y:S01]  /*0430*/  LDCU.64 UR4, c[0x0][0x988] ;  /* 0x00013100ff0477ac */ /* 0x000ee20008000a00 */
[----:B------:R-:W-:Y:S02]  /*0440*/  UISETP.EQ.U32.AND UP1, UPT, UR8, URZ, UPT ;  /* 0x000000ff0800728c */ /* 0x000fe4000bf22070 */
[----:B------:R-:W-:Y:S02]  /*0450*/  UPLOP3.LUT UP3, UPT, UPT, UPT, UPT, 0x80, 0x8 ;  /* 0x000000000008789c */ /* 0x000fe40003f6f070 */
[----:B---3--:R-:W-:-:S04]  /*0460*/  UISETP.NE.U32.AND UP0, UPT, UR4, URZ, UPT ;  /* 0x000000ff0400728c */ /* 0x008fc8000bf05070 */
[----:B------:R-:W-:-:S04]  /*0470*/  UISETP.NE.AND.EX UP2, UPT, UR5, URZ, UPT, UP0 ;  /* 0x000000ff0500728c */ /* 0x000fc8000bf45300 */
[----:B------:R-:W-:-:S04]  /*0480*/  UISETP.EQ.OR.EX UP4, UPT, UR9, URZ, !UP2, UP1 ;  /* 0x000000ff0900728c */ /* 0x000fc8000d782710 */
[----:B------:R-:W-:-:S06]  /*0490*/  UP2UR UR4, UPR, URZ, 0x10 ;  /* 0x00000010ff047883 */ /* 0x000fcc0008000000 */
[----:B------:R-:W-:Y:S01]  /*04a0*/  MOV R148, UR4 ;  /* 0x0000000400947c02 */ /* 0x000fe20008000f00 */
[----:B------:R-:W-:Y:S06]  /*04b0*/  BRA.U !UP4, `(.L_x_8) ;  /* 0x000000010c207547 */ /* 0x000fec000b800000 */
[----:B------:R-:W-:Y:S01]  /*04c0*/  UISETP.NE.U32.AND UP1, UPT, UR8, URZ, UPT ;  /* 0x000000ff0800728c */ /* 0x000fe2000bf25070 */
[----:B-----5:R-:W-:Y:S01]  /*04d0*/  FSETP.NEU.AND P0, PT, R71, RZ, PT ;  /* 0x000000ff4700720b */ /* 0x020fe20003f0d000 */
[----:B------:R-:W-:Y:S02]  /*04e0*/  USEL UR4, URZ, 0xffffffff, UP2 ;  /* 0xffffffffff047887 */ /* 0x000fe40009000000 */
[----:B------:R-:W-:-:S10]  /*04f0*/  UISETP.NE.AND.EX UP1, UPT, UR9, URZ, UPT, UP1 ;  /* 0x000000ff0900728c */ /* 0x000fd4000bf25310 */
[----:B------:R-:W-:Y:S01]  /*0500*/  VOTEU.ANY UP0, P0 ;  /* 0x0000000000ff7886 */ /* 0x000fe20000000100 */
[----:B------:R-:W-:-:S04]  /*0510*/  @!UP1 USEL UR4, URZ, 0xffffffff, UP0 ;  /* 0xffffffffff049887 */ /* 0x000fc80008000000 */
[----:B------:R-:W-:-:S04]  /*0520*/  ULOP3.LUT UR4, UR4, 0x1, URZ, 0xc0, !UPT ;  /* 0x0000000104047892 */ /* 0x000fc8000f8ec0ff */
[----:B------:R-:W-:-:S11]  /*0530*/  UISETP.NE.U32.AND UP3, UPT, UR4, 0x1, UPT ;  /* 0x000000010400788c */ /* 0x000fd6000bf65070 */
.L_x_8:
[----:B------:R-:W3:Y:S01]  /*0540*/  SHFL.IDX PT, R0, R146, RZ, 0x1f ;  /* 0x00001fff92007589 */ /* 0x000ee200000e0000 */
[----:B------:R-:W-:Y:S02]  /*0550*/  UISETP.NE.AND UP5, UPT, UR18, 0x2, UPT ;  /* 0x000000021200788c */ /* 0x000fe4000bfa5270 */
[----:B------:R-:W-:Y:S02]  /*0560*/  UISETP.NE.AND UP0, UPT, UR18, 0x2, UPT ;  /* 0x000000021200788c */ /* 0x000fe4000bf05270 */
[----:B------:R-:W-:Y:S02]  /*0570*/  UISETP.NE.OR UP1, UPT, UR26, URZ, UP5 ;  /* 0x000000ff1a00728c */ /* 0x000fe4000af25670 */
[----:B------:R-:W-:-:S04]  /*0580*/  USEL UR42, URZ, 0x1, UP0 ;  /* 0x00000001ff2a7887 */ /* 0x000fc80008000000 */
[----:B------:R-:W-:Y:S02]  /*0590*/  PLOP3.LUT P3, PT, P1, PT, UP1, 0xae, 0xea ;  /* 0x0000000000ea781c */ /* 0x000fe40000f6f51e */
[----:B---3--:R-:W-:-:S13]  /*05a0*/  ISETP.NE.AND P0, PT, R0, RZ, PT ;  /* 0x000000ff0000720c */ /* 0x008fda0003f05270 */
[----:B------:R-:W-:Y:S05]  /*05b0*/  @P0 BRA `(.L_x_9) ;  /* 0x00000004007c0947 */ /* 0x000fea0003800000 */
[----:B------:R-:W-:Y:S01]  /*05c0*/  ELECT P0, URZ, PT ;  /* 0x0000000000ff782f */ /* 0x000fe20003800000 */
[----:B------:R-:W-:-:S12]  /*05d0*/  BSSY.RECONVERGENT B0, `(.L_x_9) ;  /* 0x000005d000007945 */ /* 0x000fd80003800200 */
[----:B------:R-:W-:Y:S05]  /*05e0*/  @!P0 BRA `(.L_x_10) ;  /* 0x00000004006c8947 */ /* 0x000fea0003800000 */
[----:B------:R-:W3:Y:S01]  /*05f0*/  S2UR UR5, SR_CgaCtaId ;  /* 0x00000000000579c3 */ /* 0x000ee20000008800 */
[----:B------:R-:W-:Y:S01]  /*0600*/  UMOV UR4, 0x400 ;  /* 0x0000040000047882 */ /* 0x000fe20000000000 */
[----:B------:R-:W-:Y:S02]  /*0610*/  UMOV UR6, 0x1 ;  /* 0x0000000100067882 */ /* 0x000fe40000000000 */
[----:B------:R-:W-:-:S04]  /*0620*/  UIADD3 UR6, UPT, UPT, -UR6, 0x100000, URZ ;  /* 0x0010000006067890 */ /* 0x000fc8000fffe1ff */
[----:B------:R-:W-:Y:S02]  /*0630*/  USHF.L.U32 UR7, UR6, 0xb, URZ ;  /* 0x0000000b06077899 */ /* 0x000fe400080006ff */
[----:B------:R-:W-:Y:S02]  /*0640*/  USHF.L.U32 UR6, UR6, 0x1, URZ ;  /* 0x0000000106067899 */ /* 0x000fe400080006ff */
[----:B---3--:R-:W-:Y:S01]  /*0650*/  ULEA UR4, UR5, UR4, 0x18 ;  /* 0x0000000405047291 */ /* 0x008fe2000f8ec0ff */
[----:B------:R-:W3:Y:S11]  /*0660*/  FENCE.VIEW.ASYNC.S ;  /* 0x00000000000073c6 */ /* 0x000ef60000000000 */
[----:B---3--:R3:W4:Y:S01]  /*0670*/  SYNCS.EXCH.64 URZ, [UR4], UR6 ;  /* 0x0000000604ff75b2 */ /* 0x0087220008000100 */
[----:B------:R3:W1:Y:S01]  /*0680*/  SYNCS.EXCH.64 URZ, [UR4+0x148], UR6 ;  /* 0x0001480604ff75b2 */ /* 0x0006620008000100 */
        /* <DEDUP_REMOVED lines=79> */
[----:B------:R3:W1:Y:S02]  /*0b80*/  SYNCS.EXCH.64 URZ, [UR4+0x288], UR6 ;  /* 0x0002880604ff75b2 */ /* 0x0006640008000100 */
[----:B---34-:R-:W-:Y:S01]  /*0b90*/  NOP ;  /* 0x0000000000007918 */ /* 0x018fe20000000000 */
.L_x_10:
[----:B------:R-:W-:Y:S05]  /*0ba0*/  BSYNC.RECONVERGENT B0 ;  /* 0x0000000000007941 */ /* 0x000fea0003800200 */
.L_x_9:
[----:B------:R-:W3:Y:S01]  /*0bb0*/  SHFL.IDX PT, R0, R146, RZ, 0x1f ;  /* 0x00001fff92007589 */ /* 0x000ee200000e0000 */
[----:B------:R-:W-:Y:S01]  /*0bc0*/  NOP ;  /* 0x0000000000007918 */ /* 0x000fe20000000000 */
[----:B---3--:R-:W-:-:S13]  /*0bd0*/  ISETP.NE.AND P0, PT, R0, 0x1, PT ;  /* 0x000000010000780c */ /* 0x008fda0003f05270 */
[----:B------:R-:W-:Y:S05]  /*0be0*/  @P0 BRA `(.L_x_11) ;  /* 0x0000000000400947 */ /* 0x000fea0003800000 */
[----:B------:R-:W3:Y:S01]  /*0bf0*/  S2UR UR5, SR_CgaCtaId ;  /* 0x00000000000579c3 */ /* 0x000ee20000008800 */
[----:B------:R-:W-:Y:S01]  /*0c00*/  UMOV UR4, 0x400 ;  /* 0x0000040000047882 */ /* 0x000fe20000000000 */
[----:B------:R-:W-:Y:S01]  /*0c10*/  UMOV UR8, 0x20 ;  /* 0x0000002000087882 */ /* 0x000fe20000000000 */
[----:B------:R-:W-:Y:S01]  /*0c20*/  UMOV UR6, 0x80 ;  /* 0x0000008000067882 */ /* 0x000fe20000000000 */
[----:B------:R-:W-:-:S04]  /*0c30*/  UIADD3 UR8, UPT, UPT, -UR8, 0x100000, URZ ;  /* 0x0010000008087890 */ /* 0x000fc8000fffe1ff */
[----:B------:R-:W-:Y:S02]  /*0c40*/  USHF.L.U32 UR9, UR8, 0xb, URZ ;  /* 0x0000000b08097899 */ /* 0x000fe400080006ff */
[----:B------:R-:W-:Y:S02]  /*0c50*/  USHF.L.U32 UR8, UR8, 0x1, URZ ;  /* 0x0000000108087899 */ /* 0x000fe400080006ff */
[----:B------:R-:W-:-:S04]  /*0c60*/  UIADD3 UR6, UPT, UPT, -UR6, 0x100000, URZ ;  /* 0x0010000006067890 */ /* 0x000fc8000fffe1ff */
[----:B------:R-:W-:Y:S02]  /*0c70*/  USHF.L.U32 UR7, UR6, 0xb, URZ ;  /* 0x0000000b06077899 */ /* 0x000fe400080006ff */
[----:B------:R-:W-:Y:S01]  /*0c80*/  USHF.L.U32 UR6, UR6, 0x1, URZ ;  /* 0x0000000106067899 */ /* 0x000fe200080006ff */
[----:B------:R-:W-:Y:S01]  /*0c90*/  ELECT P0, URZ, PT ;  /* 0x0000000000ff782f */ /* 0x000fe20003800000 */
[----:B---3--:R-:W-:Y:S01]  /*0ca0*/  ULEA UR4, UR5, UR4, 0x18 ;  /* 0x0000000405047291 */ /* 0x008fe2000f8ec0ff */
[----:B------:R-:W3:Y:S11]  /*0cb0*/  FENCE.VIEW.ASYNC.S ;  /* 0x00000000000073c6 */ /* 0x000ef60000000000 */
[----:B---3--:R3:W4:Y:S01]  /*0cc0*/  SYNCS.EXCH.64 URZ, [UR4+0x290], UR8 ;  /* 0x0002900804ff75b2 */ /* 0x0087220008000100 */
[----:B------:R3:W1:Y:S01]  /*0cd0*/  SYNCS.EXCH.64 URZ, [UR4+0x298], UR6 ;  /* 0x0002980604ff75b2 */ /* 0x0006620008000100 */
[----:B------:R-:W-:Y:S01]  /*0ce0*/  NOP ;  /* 0x0000000000007918 */ /* 0x000fe20000000000 */
.L_x_11:
[----:B------:R-:W2:Y:S01]  /*0cf0*/  SHFL.IDX PT, R0, R146, RZ, 0x1f ;  /* 0x00001fff92007589 */ /* 0x000ea200000e0000 */
[----:B------:R-:W-:Y:S01]  /*0d00*/  NOP ;  /* 0x0000000000007918 */ /* 0x000fe20000000000 */
[----:B--2---:R-:W-:-:S13]  /*0d10*/  ISETP.NE.AND P0, PT, R0, 0x3, PT ;  /* 0x000000030000780c */ /* 0x004fda0003f05270 */
[----:B------:R-:W-:Y:S05]  /*0d20*/  @P0 BRA `(.L_x_12) ;  /* 0x0000000000300947 */ /* 0x000fea0003800000 */
[----:B------:R-:W2:Y:S01]  /*0d30*/  S2UR UR5, SR_CgaCtaId ;  /* 0x00000000000579c3 */ /* 0x000ea20000008800 */
[----:B---3--:R-:W-:Y:S01]  /*0d40*/  UMOV UR4, 0x400 ;  /* 0x0000040000047882 */ /* 0x008fe20000000000 */
[----:B------:R-:W-:Y:S01]  /*0d50*/  UMOV UR6, 0x20 ;  /* 0x0000002000067882 */ /* 0x000fe20000000000 */
[----:B------:R-:W-:Y:S01]  /*0d60*/  ELECT P0, URZ, PT ;  /* 0x0000000000ff782f */ /* 0x000fe20003800000 */
[----:B------:R-:W-:-:S04]  /*0d70*/  UIADD3 UR6, UPT, UPT, -UR6, 0x100000, URZ ;  /* 0x0010000006067890 */ /* 0x000fc8000fffe1ff */
[----:B------:R-:W-:Y:S02]  /*0d80*/  USHF.L.U32 UR7, UR6, 0xb, URZ ;  /* 0x0000000b06077899 */ /* 0x000fe400080006ff */
[----:B------:R-:W-:Y:S02]  /*0d90*/  USHF.L.U32 UR6, UR6, 0x1, URZ ;  /* 0x0000000106067899 */ /* 0x000fe400080006ff */
[----:B--2---:R-:W-:Y:S01]  /*0da0*/  ULEA UR4, UR5, UR4, 0x18 ;  /* 0x0000000405047291 */ /* 0x004fe2000f8ec0ff */
[----:B------:R-:W2:Y:S11]  /*0db0*/  FENCE.VIEW.ASYNC.S ;  /* 0x00000000000073c6 */ /* 0x000eb60000000000 */
[----:B--2---:R2:W3:Y:S01]  /*0dc0*/  SYNCS.EXCH.64 URZ, [UR4+0x2a0], UR6 ;  /* 0x0002a00604ff75b2 */ /* 0x0044e20008000100 */
[----:B------:R2:W1:Y:S01]  /*0dd0*/  SYNCS.EXCH.64 URZ, [UR4+0x2a8], UR6 ;  /* 0x0002a80604ff75b2 */ /* 0x0004620008000100 */
[----:B------:R-:W-:Y:S01]  /*0de0*/  NOP ;  /* 0x0000000000007918 */ /* 0x000fe20000000000 */
.L_x_12:
[----:B------:R-:W4:Y:S01]  /*0df0*/  SHFL.IDX PT, R0, R146, RZ, 0x1f ;  /* 0x00001fff92007589 */ /* 0x000f2200000e0000 */
[----:B------:R-:W-:Y:S01]  /*0e00*/  NOP ;  /* 0x0000000000007918 */ /* 0x000fe20000000000 */
[----:B----4-:R-:W-:-:S13]  /*0e10*/  ISETP.NE.AND P0, PT, R0, 0x4, PT ;  /* 0x000000040000780c */ /* 0x010fda0003f05270 */
[----:B------:R-:W-:Y:S05]  /*0e20*/  @P0 BRA `(.L_x_13) ;  /* 0x0000000000440947 */ /* 0x000fea0003800000 */
[----:B------:R-:W4:Y:S01]  /*0e30*/  S2UR UR5, SR_CgaCtaId ;  /* 0x00000000000579c3 */ /* 0x000f220000008800 */
[----:B--23--:R-:W-:Y:S01]  /*0e40*/  UMOV UR4, 0x1e0 ;  /* 0x000001e000047882 */ /* 0x00cfe20000000000 */
[----:B------:R-:W-:Y:S01]  /*0e50*/  UMOV UR6, 0x400 ;  /* 0x0000040000067882 */ /* 0x000fe20000000000 */
[----:B------:R-:W-:Y:S01]  /*0e60*/  USEL UR4, UR4, 0x1a0, UP3 ;  /* 0x000001a004047887 */ /* 0x000fe20009800000 */
[----:B------:R-:W-:Y:S01]  /*0e70*/  UMOV UR8, 0x1 ;  /* 0x0000000100087882 */ /* 0x000fe20000000000 */
[----:B------:R-:W-:Y:S01]  /*0e80*/  ELECT P0, URZ, PT ;  /* 0x0000000000ff782f */ /* 0x000fe20003800000 */
[----:B------:R-:W-:-:S04]  /*0e90*/  UIADD3 UR8, UPT, UPT, -UR8, 0x100000, URZ ;  /* 0x0010000008087890 */ /* 0x000fc8000fffe1ff */
[----:B------:R-:W-:Y:S02]  /*0ea0*/  USHF.L.U32 UR9, UR8, 0xb, URZ ;  /* 0x0000000b08097899 */ /* 0x000fe400080006ff */
[----:B------:R-:W-:Y:S02]  /*0eb0*/  USHF.L.U32 UR8, UR8, 0x1, URZ ;  /* 0x0000000108087899 */ /* 0x000fe400080006ff */
[----:B----4-:R-:W-:Y:S02]  /*0ec0*/  ULEA UR6, UR5, UR6, 0x18 ;  /* 0x0000000605067291 */ /* 0x010fe4000f8ec0ff */
[----:B------:R-:W-:-:S04]  /*0ed0*/  UIADD3 UR4, UPT, UPT, -UR4, 0x100000, URZ ;  /* 0x0010000004047890 */ /* 0x000fc8000fffe1ff */
[----:B------:R-:W-:Y:S02]  /*0ee0*/  USHF.L.U32 UR5, UR4, 0xb, URZ ;  /* 0x0000000b04057899 */ /* 0x000fe400080006ff */
[----:B------:R-:W-:Y:S01]  /*0ef0*/  USHF.L.U32 UR4, UR4, 0x1, URZ ;  /* 0x0000000104047899 */ /* 0x000fe200080006ff */
[----:B------:R-:W2:Y:S03]  /*0f00*/  FENCE.VIEW.ASYNC.S ;  /* 0x00000000000073c6 */ /* 0x000ea60000000000 */
[----:B--2---:R4:W2:Y:S08]  /*0f10*/  SYNCS.EXCH.64 URZ, [UR6+0x2b0], UR8 ;  /* 0x0002b00806ff75b2 */ /* 0x0048b00008000100 */
[----:B------:R4:W3:Y:S02]  /*0f20*/  SYNCS.EXCH.64 URZ, [UR6+0x2b8], UR4 ;  /* 0x0002b80406ff75b2 */ /* 0x0008e40008000100 */
[----:B----4-:R-:W-:Y:S01]  /*0f30*/  NOP ;  /* 0x0000000000007918 */ /* 0x010fe20000000000 */
.L_x_13:
[----:B------:R-:W4:Y:S01]  /*0f40*/  SHFL.IDX PT, R0, R146, RZ, 0x1f ;  /* 0x00001fff92007589 */ /* 0x000f2200000e0000 */
[----:B------:R-:W-:Y:S01]  /*0f50*/  ISETP.NE.OR P1, PT, RZ, UR18, !P1 ;  /* 0x00000012ff007c0c */ /* 0x000fe2000cf25670 */
[----:B------:R-:W-:Y:S01]  /*0f60*/  NOP ;  /* 0x0000000000007918 */ /* 0x000fe20000000000 */
[----:B----4-:R-:W-:-:S13]  /*0f70*/  ISETP.NE.AND P0, PT, R0, 0x5, PT ;  /* 0x000000050000780c */ /* 0x010fda0003f05270 */
[----:B------:R-:W-:Y:S05]  /*0f80*/  @P0 BRA `(.L_x_14) ;  /* 0x0000000000480947 */ /* 0x000fea0003800000 */
[----:B------:R-:W4:Y:S01]  /*0f90*/  S2UR UR5, SR_CgaCtaId ;  /* 0x00000000000579c3 */ /* 0x000f220000008800 */
[----:B--23--:R-:W-:Y:S01]  /*0fa0*/  UMOV UR4, 0x400 ;  /* 0x0000040000047882 */ /* 0x00cfe20000000000 */
        /* <DEDUP_REMOVED lines=9> */
[----:B----4-:R-:W-:Y:S01]  /*1040*/  ULEA UR4, UR5, UR4, 0x18 ;  /* 0x0000000405047291 */ /* 0x010fe2000f8ec0ff */
[----:B------:R-:W2:Y:S11]  /*1050*/  FENCE.VIEW.ASYNC.S ;  /* 0x00000000000073c6 */ /* 0x000eb60000000000 */
[----:B--2---:R4:W2:Y:S01]  /*1060*/  SYNCS.EXCH.64 URZ, [UR4+0x2c0], UR6 ;  /* 0x0002c00604ff75b2 */ /* 0x0048a20008000100 */
[----:B------:R4:W3:Y:S01]  /*1070*/  SYNCS.EXCH.64 URZ, [UR4+0x2d0], UR8 ;  /* 0x0002d00804ff75b2 */ /* 0x0008e20008000100 */
[----:B------:R4:W1:Y:S01]  /*1080*/  SYNCS.EXCH.64 URZ, [UR4+0x2c8], UR6 ;  /* 0x0002c80604ff75b2 */ /* 0x0008620008000100 */
[----:B------:R4:W1:Y:S02]  /*1090*/  SYNCS.EXCH.64 URZ, [UR4+0x2d8], UR8 ;  /* 0x0002d80804ff75b2 */ /* 0x0008640008000100 */
[----:B----4-:R-:W-:Y:S01]  /*10a0*/  NOP ;  /* 0x0000000000007918 */ /* 0x010fe20000000000 */
.L_x_14:
[----:B--23--:R-:W2:Y:S01]  /*10b0*/  S2UR UR7, SR_CgaCtaId ;  /* 0x00000000000779c3 */ /* 0x00cea20000008800 */
[----:B------:R-:W-:Y:S01]  /*10c0*/  VOTEU.ALL UP0, P1 ;  /* 0x0000000000ff7886 */ /* 0x000fe20000800000 */
[----:B------:R-:W-:Y:S01]  /*10d0*/  UMOV UR4, 0x20 ;  /* 0x0000002000047882 */ /* 0x000fe20000000000 */
[----:B------:R-:W-:Y:S01]  /*10e0*/  NOP ;  /* 0x0000000000007918 */ /* 0x000fe20000000000 */
[----:B-1----:R-:W-:Y:S01]  /*10f0*/  LOP3.LUT R3, R131, 0x1f, RZ, 0xc0, !PT ;  /* 0x0000001f83037812 */ /* 0x002fe200078ec0ff */
[----:B------:R-:W-:Y:S01]  /*1100*/  UISETP.NE.AND UP4, UPT, UR18, URZ, UPT ;  /* 0x000000ff1200728c */ /* 0x000fe2000bf85270 */
[----:B------:R-:W-:Y:S01]  /*1110*/  @!UP0 UMOV UR6, 0x400 ;  /* 0x0000040000068882 */ /* 0x000fe20000000000 */
[----:B------:R-:W-:-:S04]  /*1120*/  @!UP0 UIADD3 UR4, UPT, UPT, -UR4, 0x100000, URZ ;  /* 0x0010000004048890 */ /* 0x000fc8000fffe1ff */
[----:B------:R-:W-:Y:S02]  /*1130*/  @!UP0 USHF.L.U32 UR5, UR4, 0xb, URZ ;  /* 0x0000000b04058899 */ /* 0x000fe400080006ff */
[----:B------:R-:W-:Y:S02]  /*1140*/  @!UP0 USHF.L.U32 UR4, UR4, 0x1, URZ ;  /* 0x0000000104048899 */ /* 0x000fe400080006ff */
[----:B--2---:R-:W-:Y:S01]  /*1150*/  @!UP0 ULEA UR6, UR7, UR6, 0x18 ;  /* 0x0000000607068291 */ /* 0x004fe2000f8ec0ff */
[----:B------:R-:W1:Y:S01]  /*1160*/  LDCU UR7, c[0x0][0x36c] ;  /* 0x00006d80ff0777ac */ /* 0x000e620008000800 */
[----:B------:R-:W-:Y:S01]  /*1170*/  VOTEU.ALL UP0, P1 ;  /* 0x0000000000ff7886 */ /* 0x000fe20000800000 */
[----:B------:R-:W2:Y:S09]  /*1180*/  FENCE.VIEW.ASYNC.S ;  /* 0x00000000000073c6 */ /* 0x000eb20000000000 */
[----:B--2---:R2:W3:Y:S01]  /*1190*/  @!UP0 SYNCS.EXCH.64 URZ, [UR6+0x2e0], UR4 ;  /* 0x0002e00406ff85b2 */ /* 0x0044e20008000100 */
[----:B-1----:R-:W-:-:S09]  /*11a0*/  UISETP.EQ.U32.AND UP6, UPT, UR7, 0x1, UPT ;  /* 0x000000010700788c */ /* 0x002fd2000bfc2070 */
[----:B--2---:R-:W-:Y:S05]  /*11b0*/  BRA.U !UP6, `(.L_x_15) ;  /* 0x000000010e087547 */ /* 0x004fea000b800000 */
[----:B---3--:R-:W-:Y:S01]  /*11c0*/  UCGABAR_ARV ;  /* 0x00000000000079c7 */ /* 0x008fe20008000000 */
[----:B------:R-:W-:Y:S05]  /*11d0*/  BRA `(.L_x_16) ;  /* 0x0000000000047947 */ /* 0x000fea0003800000 */
.L_x_15:
[----:B---3--:R-:W-:Y:S01]  /*11e0*/  NOP ;  /* 0x0000000000007918 */ /* 0x008fe20000000000 */
.L_x_16:
[----:B------:R-:W1:Y:S01]  /*11f0*/  S2UR UR20, SR_CTAID.X ;  /* 0x00000000001479c3 */ /* 0x000e620000002500 */
[----:B------:R-:W-:-:S05]  /*1200*/  CS2R.32 R147, SR_CgaSize ;  /* 0x0000000000937805 */ /* 0x000fca0000008a00 */
[----:B------:R-:W-:-:S05]  /*1210*/  IMAD R147, R147, -0xa0, RZ ;  /* 0xffffff6093937824 */ /* 0x000fca00078e02ff */
[----:B------:R-:W-:-:S14]  /*1220*/  R2UR UR5, R147 ;  /* 0x00000000930572ca */ /* 0x000fdc00000e0000 */
[----:B------:R-:W2:Y:S01]  /*1230*/  LDCU UR5, c[0x0][UR5+0x2b0] ;  /* 0x00005600050577ac */ /* 0x000ea20008000800 */
[----:B------:R-:W-:-:S05]  /*1240*/  CS2R.32 R147, SR_CgaSize ;  /* 0x0000000000937805 */ /* 0x000fca0000008a00 */
[----:B------:R-:W-:-:S05]  /*1250*/  IMAD R147, R147, -0xa0, RZ ;  /* 0xffffff6093937824 */ /* 0x000fca00078e02ff */
[----:B------:R-:W-:-:S14]  /*1260*/  R2UR UR4, R147 ;  /* 0x00000000930472ca */ /* 0x000fdc00000e0000 */
[----:B------:R-:W3:Y:S01]  /*1270*/  LDCU UR4, c[0x0][UR4+0x2b4] ;  /* 0x00005680040477ac */ /* 0x000ee20008000800 */
[----:B------:R-:W4:Y:S01]  /*1280*/  S2UR UR51, SR_CTAID.Y ;  /* 0x00000000003379c3 */ /* 0x000f220000002600 */
[----:B------:R-:W-:-:S05]  /*1290*/  CS2R.32 R147, SR_CgaSize ;  /* 0x0000000000937805 */ /* 0x000fca0000008a00 */
[----:B------:R-:W-:-:S05]  /*12a0*/  IMAD R147, R147, -0xa0, RZ ;  /* 0xffffff6093937824 */ /* 0x000fca00078e02ff */
[----:B------:R-:W-:-:S14]  /*12b0*/  R2UR UR7, R147 ;  /* 0x00000000930772ca */ /* 0x000fdc00000e0000 */
[----:B------:R-:W3:Y:S01]  /*12c0*/  LDCU UR7, c[0x0][UR7+0x2a4] ;  /* 0x00005480070777ac */ /* 0x000ee20008000800 */
[----:B------:R-:W-:-:S05]  /*12d0*/  CS2R.32 R147, SR_CgaSize ;  /* 0x0000000000937805 */ /* 0x000fca0000008a00 */
[----:B------:R-:W-:-:S05]  /*12e0*/  IMAD R147, R147, -0xa0, RZ ;  /* 0xffffff6093937824 */ /* 0x000fca00078e02ff */
[----:B------:R-:W-:-:S14]  /*12f0*/  R2UR UR63, R147 ;  /* 0x00000000933f72ca */ /* 0x000fdc00000e0000 */
[----:B------:R-:W3:Y:S01]  /*1300*/  LDCU UR63, c[0x0][UR63+0x2a0] ;  /* 0x000054003f3f77ac */ /* 0x000ee20008000800 */
[----:B------:R-:W3:Y:S01]  /*1310*/  LDCU UR19, c[0x0][0xc24] ;  /* 0x00018480ff1377ac */ /* 0x000ee20008000800 */
[----:B------:R-:W3:Y:S01]  /*1320*/  LDCU UR39, c[0x0][0xc24] ;  /* 0x00018480ff2777ac */ /* 0x000ee20008000800 */
[----:B-1----:R-:W-:Y:S01]  /*1330*/  I2FP.F32.U32 R2, UR20 ;  /* 0x0000001400027c45 */ /* 0x002fe20008201000 */
[----:B------:R-:W1:Y:S04]  /*1340*/  LDCU UR23, c[0x0][0xc30] ;  /* 0x00018600ff1777ac */ /* 0x000e680008000800 */
[----:B--2---:R-:W-:Y:S01]  /*1350*/  FMUL R2, R2, UR5 ;  /* 0x0000000502027c20 */ /* 0x004fe20008400000 */
[----:B----4-:R-:W-:-:S05]  /*1360*/  I2FP.F32.U32 R0, UR51 ;  /* 0x0000003300007c45 */ /* 0x010fca0008201000 */
[----:B------:R-:W2:Y:S01]  /*1370*/  F2I.U32.TRUNC.NTZ R2, R2 ;  /* 0x0000000200027305 */ /* 0x000ea2000020f000 */
[----:B---3--:R-:W-:-:S07]  /*1380*/  FMUL R0, R0, UR4 ;  /* 0x0000000400007c20 */ /* 0x008fce0008400000 */
[----:B------:R-:W3:Y:S01]  /*1390*/  F2I.U32.TRUNC.NTZ R0, R0 ;  /* 0x0000000000007305 */ /* 0x000ee2000020f000 */
[----:B--2---:R-:W-:Y:S02]  /*13a0*/  R2UR UR4, R2 ;  /* 0x00000000020472ca */ /* 0x004fe400000e0000 */
[----:B------:R-:W-:Y:S02]  /*13b0*/  PRMT R2, RZ, 0x7610, R2 ;  /* 0x00007610ff027816 */ /* 0x000fe40000000002 */
[----:B---3--:R-:W-:Y:S02]  /*13c0*/  R2UR UR6, R0 ;  /* 0x00000000000672ca */ /* 0x008fe400000e0000 */
[----:B------:R-:W-:-:S07]  /*13d0*/  PRMT R0, RZ, 0x7610, R0 ;  /* 0x00007610ff007816 */ /* 0x000fce0000000000 */
[----:B------:R-:W-:-:S04]  /*13e0*/  UIADD3 UR5, UPT, UPT, -UR4, URZ, URZ ;  /* 0x000000ff04057290 */ /* 0x000fc8000fffe1ff */
[----:B------:R-:W-:Y:S02]  /*13f0*/  UIMAD UR63, UR63, UR5, UR20 ;  /* 0x000000053f3f72a4 */ /* 0x000fe4000f8e0214 */
[----:B------:R-:W-:-:S04]  /*1400*/  UIADD3 UR4, UPT, UPT, -UR6, URZ, URZ ;  /* 0x000000ff06047290 */ /* 0x000fc8000fffe1ff */
[----:B------:R-:W-:-:S06]  /*1410*/  UIMAD UR4, UR7, UR4, UR51 ;  /* 0x00000004070472a4 */ /* 0x000fcc000f8e0233 */
[----:B------:R-:W-:Y:S01]  /*1420*/  IMAD.U32 R147, RZ, RZ, UR4 ;  /* 0x00000004ff937e24 */ /* 0x000fe2000f8e00ff */
[----:B-1----:R-:W-:Y:S06]  /*1430*/  BRA.U UP4, `(.L_x_17) ;  /* 0x00000001042c7547 */ /* 0x002fec000b800000 */
[----:B------:R-:W-:Y:S01]  /*1440*/  R2UR UR4, R147 ;  /* 0x00000000930472ca */ /* 0x000fe200000e0000 */
[----:B------:R-:W-:-:S12]  /*1450*/  UMOV UR7, 0x3 ;  /* 0x0000000300077882 */ /* 0x000fd80000000000 */
[----:B------:R-:W-:Y:S02]  /*1460*/  UISETP.NE.AND UP0, UPT, UR4, URZ, UPT ;  /* 0x000000ff0400728c */ /* 0x000fe4000bf05270 */
[----:B------:R-:W-:Y:S02]  /*1470*/  ULOP3.LUT UR4, UR63, 0xfffffffe, URZ, 0xc0, !UPT ;  /* 0xfffffffe3f047892 */ /* 0x000fe4000f8ec0ff */
[----:B------:R-:W-:Y:S02]  /*1480*/  UISETP.LT.U32.OR UP0, UPT, UR63, 0x2, !UP0 ;  /* 0x000000023f00788c */ /* 0x000fe4000c701470 */
[----:B------:R-:W-:Y:S02]  /*1490*/  USHF.L.U32 UR4, UR7, UR4, URZ ;  /* 0x0000000407047299 */ /* 0x000fe400080006ff */
[----:B------:R-:W-:Y:S02]  /*14a0*/  USEL UR6, URZ, 0x1, !UP0 ;  /* 0x00000001ff067887 */ /* 0x000fe4000c000000 */
[----:B------:R-:W-:-:S02]  /*14b0*/  USEL UR5, URZ, 0x2, !UP0 ;  /* 0x00000002ff057887 */ /* 0x000fc4000c000000 */
[----:B------:R-:W-:Y:S02]  /*14c0*/  IMAD.U32 R0, RZ, RZ, UR4 ;  /* 0x00000004ff007e24 */ /* 0x000fe4000f8e00ff */
[----:B------:R-:W-:-:S06]  /*14d0*/  UIADD3 UR5, UPT, UPT, UR6, UR5, URZ ;  /* 0x0000000506057290 */ /* 0x000fcc000fffe0ff */
[----:B------:R-:W-:-:S07]  /*14e0*/  MOV R2, UR5 ;  /* 0x0000000500027c02 */ /* 0x000fce0008000f00 */
.L_x_17:
[----:B------:R-:W1:Y:S01]  /*14f0*/  S2UR UR45, SR_CTAID.Z ;  /* 0x00000000002d79c3 */ /* 0x000e620000002700 */
[----:B------:R-:W-:Y:S01]  /*1500*/  UISETP.GE.AND UP0, UPT, UR19, 0x1, UPT ;  /* 0x000000011300788c */ /* 0x000fe2000bf06270 */
[----:B------:R-:W-:-:S08]  /*1510*/  UMOV UR49, UR20 ;  /* 0x0000001400317c82 */ /* 0x000fd00008000000 */
[----:B------:R-:W-:Y:S05]  /*1520*/  BRA.U !UP0, `(.L_x_18) ;  /* 0x0000000108d47547 */ /* 0x000fea000b800000 */
[----:B------:R-:W2:Y:S01]  /*1530*/  LDCU.128 UR12, c[0x0][0xc10] ;  /* 0x00018200ff0c77ac */ /* 0x000ea20008000c00 */
[----:B------:R-:W3:Y:S01]  /*1540*/  LDCU UR21, c[0x0][0xc0c] ;  /* 0x00018180ff1577ac */ /* 0x000ee20008000800 */
[----:B------:R-:W4:Y:S01]  /*1550*/  LDCU UR6, c[0x0][0x370] ;  /* 0x00006e00ff0677ac */ /* 0x000f220008000800 */
[----:B------:R-:W1:Y:S01]  /*1560*/  LDCU UR7, c[0x0][0x374] ;  /* 0x00006e80ff0777ac */ /* 0x000e620008000800 */
[----:B------:R-:W1:Y:S01]  /*1570*/  LDCU UR22, c[0x0][0xc20] ;  /* 0x00018400ff1677ac */ /* 0x000e620008000800 */
[----:B--2---:R-:W-:Y:S02]  /*1580*/  UIMAD.WIDE.U32 UR4, UR20, UR12, URZ ;  /* 0x0000000c140472a5 */ /* 0x004fe4000f8e00ff */
[----:B---3--:R-:W-:Y:S01]  /*1590*/  UISETP.NE.AND UP0, UPT, UR21, 0x1, UPT ;  /* 0x000000011500788c */ /* 0x008fe2000bf05270 */
[----:B------:R-:W2:Y:S01]  /*15a0*/  LDCU.64 UR8, c[0x0][0xc28] ;  /* 0x00018500ff0877ac */ /* 0x000ea20008000a00 */
[----:B----4-:R-:W-:-:S03]  /*15b0*/  UIMAD.WIDE.U32 UR10, UR6, UR12, URZ ;  /* 0x0000000c060a72a5 */ /* 0x010fc6000f8e00ff */
[----:B------:R-:W-:Y:S01]  /*15c0*/  UMOV UR4, UR5 ;  /* 0x0000000500047c82 */ /* 0x000fe20008000000 */
[----:B------:R-:W-:Y:S02]  /*15d0*/  UISETP.NE.AND UP1, UPT, UR19, 0x1, UPT ;  /* 0x000000011300788c */ /* 0x000fe4000bf25270 */
[----:B------:R-:W-:Y:S01]  /*15e0*/  USHF.R.U32.HI UR4, URZ, UR13, UR4 ;  /* 0x0000000dff047299 */ /* 0x000fe20008011604 */
[----:B------:R-:W-:Y:S01]  /*15f0*/  UMOV UR10, UR11 ;  /* 0x0000000b000a7c82 */ /* 0x000fe20008000000 */
[----:B------:R-:W-:Y:S02]  /*1600*/  UIMAD.WIDE.U32 UR16, UR51, UR15, URZ ;  /* 0x0000000f331072a5 */ /* 0x000fe4000f8e00ff */
[----:B------:R-:W-:Y:S02]  /*1610*/  USEL UR5, UR20, UR4, !UP0 ;  /* 0x0000000414057287 */ /* 0x000fe4000c000000 */
[----:B------:R-:W-:Y:S02]  /*1620*/  @UP0 USHF.R.U32.HI UR6, URZ, UR13, UR10 ;  /* 0x0000000dff060299 */ /* 0x000fe4000801160a */
[----:B------:R-:W-:-:S02]  /*1630*/  UISETP.NE.AND UP0, UPT, UR14, 0x1, UPT ;  /* 0x000000010e00788c */ /* 0x000fc4000bf05270 */
[----:B-1----:R-:W-:Y:S02]  /*1640*/  UIMAD.WIDE.U32 UR10, UR7, UR15, URZ ;  /* 0x0000000f070a72a5 */ /* 0x002fe4000f8e00ff */
[----:B--2---:R-:W-:Y:S01]  /*1650*/  UIMAD.WIDE.U32 UR12, UR6, UR8, URZ ;  /* 0x00000008060c72a5 */ /* 0x004fe2000f8e00ff */
[----:B------:R-:W-:Y:S01]  /*1660*/  UMOV UR4, UR17 ;  /* 0x0000001100047c82 */ /* 0x000fe20008000000 */
[----:B------:R-:W-:-:S03]  /*1670*/  UIADD3 UR49, UPT, UPT, -UR5, URZ, URZ ;  /* 0x000000ff05317290 */ /* 0x000fc6000fffe1ff */
[----:B------:R-:W-:Y:S01]  /*1680*/  UMOV UR10, UR11 ;  /* 0x0000000b000a7c82 */ /* 0x000fe20008000000 */
[----:B------:R-:W-:Y:S02]  /*1690*/  USHF.R.U32.HI UR4, URZ, UR22, UR4 ;  /* 0x00000016ff047299 */ /* 0x000fe40008011604 */
[----:B------:R-:W-:Y:S01]  /*16a0*/  @UP0 USHF.R.U32.HI UR7, URZ, UR22, UR10 ;  /* 0x00000016ff070299 */ /* 0x000fe2000801160a */
[----:B------:R-:W-:Y:S01]  /*16b0*/  UMOV UR12, UR13 ;  /* 0x0000000d000c7c82 */ /* 0x000fe20008000000 */
[----:B------:R-:W-:Y:S02]  /*16c0*/  USEL UR4, UR51, UR4, !UP0 ;  /* 0x0000000433047287 */ /* 0x000fe4000c000000 */
[----:B------:R-:W-:Y:S02]  /*16d0*/  UIMAD.WIDE.U32 UR10, UR7, UR8, URZ ;  /* 0x00000008070a72a5 */ /* 0x000fe4000f8e00ff */
[----:B------:R-:W-:Y:S02]  /*16e0*/  @UP1 USHF.R.U32.HI UR6, URZ, UR9, UR12 ;  /* 0x00000009ff061299 */ /* 0x000fe4000801160c */
[----:B------:R-:W-:-:S02]  /*16f0*/  UIMAD.WIDE.U32 UR12, UR4, UR8, URZ ;  /* 0x00000008040c72a5 */ /* 0x000fc4000f8e00ff */
[----:B------:R-:W-:Y:S01]  /*1700*/  UIMAD UR49, UR21, UR49, UR20 ;  /* 0x00000031153172a4 */ /* 0x000fe2000f8e0214 */
[----:B------:R-:W-:Y:S02]  /*1710*/  UMOV UR10, UR11 ;  /* 0x0000000b000a7c82 */ /* 0x000fe40008000000 */
[----:B------:R-:W-:Y:S02]  /*1720*/  @UP1 USHF.R.U32.HI UR7, URZ, UR9, UR10 ;  /* 0x00000009ff071299 */ /* 0x000fe4000801160a */
[----:B------:R-:W-:Y:S02]  /*1730*/  UIMAD UR10, UR6, UR19, URZ ;  /* 0x00000013060a72a4 */ /* 0x000fe4000f8e02ff */
[----:B------:R-:W-:-:S04]  /*1740*/  UIMAD UR7, UR7, UR19, URZ ;  /* 0x00000013070772a4 */ /* 0x000fc8000f8e02ff */
[----:B------:R-:W-:-:S03]  /*1750*/  UISETP.GE.AND UP0, UPT, UR4, UR7, UPT ;  /* 0x000000070400728c */ /* 0x000fc6000bf06270 */
[----:B------:R-:W-:Y:S01]  /*1760*/  UMOV UR7, UR13 ;  /* 0x0000000d00077c82 */ /* 0x000fe20008000000 */
[----:B------:R-:W-:Y:S02]  /*1770*/  UISETP.GE.OR UP0, UPT, UR5, UR10, UP0 ;  /* 0x0000000a0500728c */ /* 0x000fe40008706670 */
[----:B------:R-:W-:Y:S02]  /*1780*/  UIMAD.WIDE.U32 UR10, UR5, UR8, URZ ;  /* 0x00000008050a72a5 */ /* 0x000fe4000f8e00ff */
[----:B------:R-:W-:Y:S02]  /*1790*/  USHF.R.U32.HI UR7, URZ, UR9, UR7 ;  /* 0x00000009ff077299 */ /* 0x000fe40008011607 */
[----:B------:R-:W-:Y:S02]  /*17a0*/  UIADD3 UR10, UPT, UPT, -UR4, URZ, URZ ;  /* 0x000000ff040a7290 */ /* 0x000fe4000fffe1ff */
[----:B------:R-:W-:Y:S02]  /*17b0*/  USEL UR7, UR4, UR7, !UP1 ;  /* 0x0000000704077287 */ /* 0x000fe4000c800000 */
[----:B------:R-:W-:Y:S01]  /*17c0*/  UIMAD UR10, UR14, UR10, UR51 ;  /* 0x0000000a0e0a72a4 */ /* 0x000fe2000f8e0233 */
[----:B------:R-:W-:-:S02]  /*17d0*/  @!UP0 UMOV UR8, UR11 ;  /* 0x0000000b00088c82 */ /* 0x000fc40008000000 */
[----:B------:R-:W-:Y:S02]  /*17e0*/  @!UP0 USHF.R.U32.HI UR8, URZ, UR9, UR8 ;  /* 0x00000009ff088299 */ /* 0x000fe40008011608 */
[----:B------:R-:W-:Y:S02]  /*17f0*/  UIADD3 UR9, UPT, UPT, -UR7, URZ, URZ ;  /* 0x000000ff07097290 */ /* 0x000fe4000fffe1ff */
[----:B------:R-:W-:Y:S02]  /*1800*/  @!UP0 USEL UR8, UR5, UR8, !UP1 ;  /* 0x0000000805088287 */ /* 0x000fe4000c800000 */
[----:B------:R-:W-:Y:S02]  /*1810*/  UIMAD UR9, UR19, UR9, UR4 ;  /* 0x00000009130972a4 */ /* 0x000fe4000f8e0204 */
[----:B------:R-:W-:Y:S02]  /*1820*/  @!UP0 UIADD3 UR7, UPT, UPT, UR7, -UR8, URZ ;  /* 0x8000000807078290 */ /* 0x000fe4000fffe0ff */
[----:B------:R-:W-:-:S02]  /*1830*/  @!UP0 UIMAD UR6, UR9, UR6, UR8 ;  /* 0x00000006090682a4 */ /* 0x000fc4000f8e0208 */
[----:B------:R-:W-:-:S04]  /*1840*/  @!UP0 UIMAD UR4, UR7, UR19, UR5 ;  /* 0x00000013070482a4 */ /* 0x000fc8000f8e0205 */
[----:B------:R-:W-:Y:S01]  /*1850*/  UIMAD UR51, UR4, UR14, UR10 ;  /* 0x0000000e043372a4 */ /* 0x000fe2000f8e020a */
[----:B------:R-:W-:Y:S02]  /*1860*/  @!UP0 UMOV UR5, UR6 ;  /* 0x0000000600058c82 */ /* 0x000fe40008000000 */
[----:B------:R-:W-:-:S12]  /*1870*/  UIMAD UR49, UR5, UR21, UR49 ;  /* 0x00000015053172a4 */ /* 0x000fd8000f8e0231 */
.L_x_18:
[----:B------:R-:W-:-:S09]  /*1880*/  UISETP.NE.AND UP0, UPT, UR23, 0x1, UPT ;  /* 0x000000011700788c */ /* 0x000fd2000bf05270 */
[----:B------:R-:W-:Y:S05]  /*1890*/  BRA.U UP0, `(.L_x_19) ;  /* 0x0000000100407547 */ /* 0x000fea000b800000 */
[----:B------:R-:W2:Y:S01]  /*18a0*/  LDCU.128 UR8, c[0x0][0xc10] ;  /* 0x00018200ff0877ac */ /* 0x000ea20008000c00 */
[----:B------:R-:W3:Y:S01]  /*18b0*/  LDCU UR12, c[0x0][0xc0c] ;  /* 0x00018180ff0c77ac */ /* 0x000ee20008000800 */
[----:B------:R-:W4:Y:S01]  /*18c0*/  LDCU UR13, c[0x0][0xc20] ;  /* 0x00018400ff0d77ac */ /* 0x000f220008000800 */
[----:B--2---:R-:W-:Y:S02]  /*18d0*/  UIMAD.WIDE.U32 UR4, UR49, UR8, URZ ;  /* 0x00000008310472a5 */ /* 0x004fe4000f8e00ff */
[----:B------:R-:W-:Y:S02]  /*18e0*/  UIMAD.WIDE.U32 UR6, UR51, UR11, URZ ;  /* 0x0000000b330672a5 */ /* 0x000fe4000f8e00ff */
[----:B---3--:R-:W-:Y:S02]  /*18f0*/  UISETP.NE.AND UP0, UPT, UR12, 0x1, UPT ;  /* 0x000000010c00788c */ /* 0x008fe4000bf05270 */
[----:B------:R-:W-:-:S03]  /*1900*/  USHF.R.U32.HI UR5, URZ, UR9, UR5 ;  /* 0x00000009ff057299 */ /* 0x000fc60008011605 */
[----:B------:R-:W-:Y:S01]  /*1910*/  UMOV UR4, UR7 ;  /* 0x0000000700047c82 */ /* 0x000fe20008000000 */
[----:B------:R-:W-:Y:S02]  /*1920*/  USEL UR5, UR49, UR5, !UP0 ;  /* 0x0000000531057287 */ /* 0x000fe4000c000000 */
[----:B------:R-:W-:Y:S02]  /*1930*/  UISETP.NE.AND UP0, UPT, UR10, 0x1, UPT ;  /* 0x000000010a00788c */ /* 0x000fe4000bf05270 */
[----:B----4-:R-:W-:-:S04]  /*1940*/  USHF.R.U32.HI UR4, URZ, UR13, UR4 ;  /* 0x0000000dff047299 */ /* 0x010fc80008011604 */
[----:B------:R-:W-:-:S04]  /*1950*/  USEL UR4, UR51, UR4, !UP0 ;  /* 0x0000000433047287 */ /* 0x000fc8000c000000 */
[----:B------:R-:W-:Y:S02]  /*1960*/  UIADD3 UR6, UPT, UPT, -UR4, UR5, URZ ;  /* 0x0000000504067290 */ /* 0x000fe4000fffe1ff */
[----:B------:R-:W-:Y:S02]  /*1970*/  UIADD3 UR4, UPT, UPT, UR4, -UR5, URZ ;  /* 0x8000000504047290 */ /* 0x000fe4000fffe0ff */
[----:B------:R-:W-:Y:S02]  /*1980*/  UIMAD UR51, UR6, UR10, UR51 ;  /* 0x0000000a063372a4 */ /* 0x000fe4000f8e0233 */
[----:B------:R-:W-:-:S12]  /*1990*/  UIMAD UR49, UR4, UR12, UR49 ;  /* 0x0000000c043172a4 */ /* 0x000fd8000f8e0231 */
.L_x_19:
[----:B------:R-:W-:Y:S05]  /*19a0*/  BRA.U !UP6, `(.L_x_20) ;  /* 0x000000010e0c7547 */ /* 0x000fea000b800000 */
[----:B------:R-:W-:Y:S01]  /*19b0*/  UCGABAR_WAIT ;  /* 0x0000000000007dc7 */ /* 0x000fe20008000000 */
[----:B------:R-:W-:Y:S01]  /*19c0*/  CCTL.IVALL ;  /* 0x00000000ff00798f */ /* 0x000fe20002000000 */
[----:B------:R-:W-:Y:S05]  /*19d0*/  BRA `(.L_x_21) ;  /* 0x0000000000047947 */ /* 0x000fea0003800000 */
.L_x_20:
[----:B------:R-:W-:Y:S06]  /*19e0*/  BAR.SYNC.DEFER_BLOCKING 0x0 ;  /* 0x0000000000007b1d */ /* 0x000fec0000010000 */
.L_x_21:
[----:B------:R-:W-:Y:S05]  /*19f0*/  BRA.U UP5, `(.L_x_22) ;  /* 0x0000003105447547 */ /* 0x000fea000b800000 */
[----:B------:R-:W2:Y:S01]  /*1a00*/  LDCU UR5, c[0x0][0x388] ;  /* 0x00007100ff0577ac */ /* 0x000ea20008000800 */
[----:B------:R-:W-:Y:S01]  /*1a10*/  PLOP3.LUT P1, PT, PT, PT, UP3, 0x80, 0x8 ;  /* 0x000000000008781c */ /* 0x000fe20003f2f038 */
[----:B------:R-:W-:Y:S01]  /*1a20*/  IMAD.MOV.U32 R2, RZ, RZ, RZ ;  /* 0x000000ffff027224 */ /* 0x000fe200078e00ff */
[----:B------:R-:W-:Y:S01]  /*1a30*/  ISETP.EQ.OR P2, PT, R3, RZ, P3 ;  /* 0x000000ff0300720c */ /* 0x000fe20001f42670 */
[----:B------:R-:W3:Y:S01]  /*1a40*/  LDCU UR8, c[0x0][0x38c] ;  /* 0x00007180ff0877ac */ /* 0x000ee20008000800 */
[----:B------:R-:W-:Y:S01]  /*1a50*/  PLOP3.LUT P1, PT, P1, PT, PT, 0x8, 0x80 ;  /* 0x000000000080781c */ /* 0x000fe20000f2e170 */
[----:B------:R-:W4:Y:S01]  /*1a60*/  LDCU.64 UR6, c[0x0][0x390] ;  /* 0x00007200ff0677ac */ /* 0x000f220008000a00 */
[----:B------:R-:W-:Y:S01]  /*1a70*/  UISETP.NE.AND UP1, UPT, UR18, URZ, UPT ;  /* 0x000000ff1200728c */ /* 0x000fe2000bf25270 */
[----:B------:R-:W1:Y:S01]  /*1a80*/  LDCU UR54, c[0x0][0x370] ;  /* 0x00006e00ff3677ac */ /* 0x000e620008000800 */
[----:B--2---:R-:W-:Y:S02]  /*1a90*/  UIADD3 UR5, UPT, UPT, UR5, 0x1f, URZ ;  /* 0x0000001f05057890 */ /* 0x004fe4000fffe0ff */
[----:B------:R-:W-:-:S02]  /*1aa0*/  USEL UR38, UR42, 0x2, UP1 ;  /* 0x000000022a267887 */ /* 0x000fc40008800000 */
[----:B------:R-:W-:Y:S01]  /*1ab0*/  USHF.R.S32.HI UR4, URZ, 0x1f, UR5 ;  /* 0x0000001fff047899 */ /* 0x000fe20008011405 */
[----:B------:R-:W2:Y:S03]  /*1ac0*/  LDCU.64 UR46, c[0x0][0x348] ;  /* 0x00006900ff2e77ac */ /* 0x000ea60008000a00 */
[----:B------:R-:W-:Y:S02]  /*1ad0*/  ULEA.HI UR4, UR4, UR5, URZ, 0x5 ;  /* 0x0000000504047291 */ /* 0x000fe4000f8f28ff */
[----:B------:R-:W-:Y:S02]  /*1ae0*/  USHF.L.U32 UR5, UR20, 0x5, URZ ;  /* 0x0000000514057899 */ /* 0x000fe400080006ff */
[----:B------:R-:W-:Y:S02]  /*1af0*/  USHF.R.S32.HI UR4, URZ, 0x5, UR4 ;  /* 0x00000005ff047899 */ /* 0x000fe40008011404 */
[----:B------:R-:W-:-:S02]  /*1b00*/  ULOP3.LUT UR57, UR5, 0x20, URZ, 0xc0, !UPT ;  /* 0x0000002005397892 */ /* 0x000fc4000f8ec0ff */
[----:B---3--:R-:W-:Y:S02]  /*1b10*/  UIMAD UR4, UR4, UR8, URZ ;  /* 0x00000008040472a4 */ /* 0x008fe4000f8e02ff */
[----:B------:R-:W-:Y:S02]  /*1b20*/  USHF.L.U32 UR58, UR20, 0x7, URZ ;  /* 0x00000007143a7899 */ /* 0x000fe400080006ff */
[----:B----4-:R-:W-:Y:S01]  /*1b30*/  UIMAD UR4, UR4, UR6, URZ ;  /* 0x00000006040472a4 */ /* 0x010fe2000f8e02ff */
[----:B------:R-:W3:Y:S03]  /*1b40*/  LDCU UR53, c[0x0][0x374] ;  /* 0x00006e80ff3577ac */ /* 0x000ee60008000800 */
[----:B------:R-:W-:Y:S01]  /*1b50*/  UIMAD UR55, UR4, UR7, URZ ;  /* 0x00000007043772a4 */ /* 0x000fe2000f8e02ff */
[----:B------:R-:W-:Y:S01]  /*1b60*/  UMOV UR27, 0x1 ;  /* 0x00000001001b7882 */ /* 0x000fe20000000000 */
[----:B------:R-:W-:-:S02]  /*1b70*/  UMOV UR31, URZ ;  /* 0x000000ff001f7c82 */ /* 0x000fc40008000000 */
[----:B------:R-:W-:Y:S02]  /*1b80*/  UISETP.NE.AND UP2, UPT, UR55, URZ, UPT ;  /* 0x000000ff3700728c */ /* 0x000fe4000bf45270 */
[----:B------:R-:W-:Y:S01]  /*1b90*/  UISETP.LT.U32.AND UP0, UPT, UR55, 0x29, UPT ;  /* 0x000000293700788c */ /* 0x000fe2000bf01070 */
[----:B------:R-:W-:Y:S01]  /*1ba0*/  UMOV UR36, URZ ;  /* 0x000000ff00247c82 */ /* 0x000fe20008000000 */
[----:B------:R-:W-:Y:S02]  /*1bb0*/  UMOV UR42, URZ ;  /* 0x000000ff002a7c82 */ /* 0x000fe40008000000 */
[----:B------:R-:W-:-:S04]  /*1bc0*/  USEL UR4, UR55, 0x29, UP0 ;  /* 0x0000002937047887 */ /* 0x000fc80008000000 */
[----:B------:R-:W-:Y:S02]  /*1bd0*/  UIADD3 UR5, UPT, UPT, UR4, -0x1, URZ ;  /* 0xffffffff04057890 */ /* 0x000fe4000fffe0ff */
[----:B------:R-:W-:Y:S02]  /*1be0*/  @!UP2 UIADD3 UR5, UPT, UPT, UR4, URZ, URZ ;  /* 0x000000ff0405a290 */ /* 0x000fe4000fffe0ff */
[----:B------:R-:W-:Y:S02]  /*1bf0*/  UIADD3 UR52, UPT, UPT, UR55, -UR4, URZ ;  /* 0x8000000437347290 */ /* 0x000fe4000fffe0ff */
[----:B-123--:R-:W-:-:S12]  /*1c00*/  UIADD3 UR56, UPT, UPT, UR5, 0x1, URZ ;  /* 0x0000000105387890 */ /* 0x00efd8000fffe0ff */
.L_x_40:
[----:B------:R-:W1:Y:S01]  /*1c10*/  S2UR UR30, SR_CgaCtaId ;  /* 0x00000000001e79c3 */ /* 0x000e620000008800 */
[----:B------:R-:W-:Y:S01]  /*1c20*/  UMOV UR4, 0x400 ;  /* 0x0000040000047882 */ /* 0x000fe20000000000 */
[----:B------:R-:W-:Y:S01]  /*1c30*/  MOV R0, UR27 ;  /* 0x0000001b00007c02 */ /* 0x000fe20008000f00 */
[----:B------:R-:W-:Y:S02]  /*1c40*/  UISETP.NE.AND UP0, UPT, UR55, URZ, UPT ;  /* 0x000000ff3700728c */ /* 0x000fe4000bf05270 */
[----:B------:R-:W-:Y:S01]  /*1c50*/  ULEA UR18, UR51, UR57, 0x6 ;  /* 0x0000003933127291 */ /* 0x000fe2000f8e30ff */
[----:B------:R-:W-:Y:S01]  /*1c60*/  SHF.L.U32 R0, R0, 0x1f, RZ ;  /* 0x0000001f00007819 */ /* 0x000fe200000006ff */
[----:B------:R-:W-:Y:S01]  /*1c70*/  UMOV UR28, URZ ;  /* 0x000000ff001c7c82 */ /* 0x000fe20008000000 */
[----:B------:R-:W-:Y:S01]  /*1c80*/  UMOV UR22, URZ ;  /* 0x000000ff00167c82 */ /* 0x000fe20008000000 */
[----:B------:R-:W-:Y:S01]  /*1c90*/  UMOV UR21, URZ ;  /* 0x000000ff00157c82 */ /* 0x000fe20008000000 */
[----:B------:R-:W-:Y:S01]  /*1ca0*/  UMOV UR20, URZ ;  /* 0x000000ff00147c82 */ /* 0x000fe20008000000 */
[----:B-1----:R-:W-:-:S04]  /*1cb0*/  ULEA UR30, UR30, UR4, 0x18 ;  /* 0x000000041e1e7291 */ /* 0x002fc8000f8ec0ff */
[----:B------:R-:W-:-:S09]  /*1cc0*/  ULEA UR4, UR31, UR30, 0x3 ;  /* 0x0000001e1f047291 */ /* 0x000fd2000f8e18ff */
[----:B------:R1:W2:Y:S01]  /*1cd0*/  SYNCS.PHASECHK.TRANS64.TRYWAIT P0, [UR4+0x148], R0 ;  /* 0x00014800ff0075a7 */ /* 0x0002a20008001104 */
[----:B------:R-:W-:-:S04]  /*1ce0*/  ULEA.HI UR4, UR49, UR49, URZ, 0x1 ;  /* 0x0000003131047291 */ /* 0x000fc8000f8f08ff */
[----:B------:R-:W-:-:S04]  /*1cf0*/  USHF.L.U32 UR4, UR4, 0x7, URZ ;  /* 0x0000000704047899 */ /* 0x000fc800080006ff */
[----:B------:R-:W-:-:S04]  /*1d00*/  ULOP3.LUT UR4, UR4, 0xffffff00, URZ, 0xc0, !UPT ;  /* 0xffffff0004047892 */ /* 0x000fc8000f8ec0ff */
[----:B------:R-:W-:Y:S01]  /*1d10*/  ULOP3.LUT UR43, UR4, 0x80, UR58, 0xf8, !UPT ;  /* 0x00000080042b7892 */ /* 0x000fe2000f8ef83a */
[----:B------:R-:W-:Y:S11]  /*1d20*/  BRA.U !UP0, `(.L_x_23) ;  /* 0x0000000508ac7547 */ /* 0x000ff6000b800000 */
[----:B------:R-:W3:Y:S01]  /*1d30*/  LDCU.128 UR12, c[0x0][0x480] ;  /* 0x00009000ff0c77ac */ /* 0x000ee20008000c00 */
[----:B------:R-:W4:Y:S01]  /*1d40*/  LDCU.128 UR8, c[0x0][0x490] ;  /* 0x00009200ff0877ac */ /* 0x000f220008000c00 */
[----:B------:R-:W1:Y:S01]  /*1d50*/  LDCU.64 UR20, c[0x0][0x4c0] ;  /* 0x00009800ff1477ac */ /* 0x000e620008000a00 */
[----:B------:R-:W1:Y:S01]  /*1d60*/  LDCU.64 UR16, c[0x0][0x4f0] ;  /* 0x00009e00ff1077ac */ /* 0x000e620008000a00 */
[----:B------:R-:W1:Y:S01]  /*1d70*/  LDCU UR19, c[0x0][0x4c8] ;  /* 0x00009900ff1377ac */ /* 0x000e620008000800 */
[----:B---3--:R-:W-:Y:S02]  /*1d80*/  UIMAD.WIDE.U32 UR4, UR43, UR13, URZ ;  /* 0x0000000d2b0472a5 */ /* 0x008fe4000f8e00ff */
[----:B------:R-:W-:Y:S02]  /*1d90*/  UISETP.NE.AND UP0, UPT, UR12, 0x1, UPT ;  /* 0x000000010c00788c */ /* 0x000fe4000bf05270 */
[----:B------:R-:W-:Y:S01]  /*1da0*/  USHF.R.U32.HI UR5, URZ, UR14, UR5 ;  /* 0x0000000eff057299 */ /* 0x000fe20008011605 */
[----:B------:R-:W3:Y:S03]  /*1db0*/  LDCU UR49, c[0x0][0x38c] ;  /* 0x00007180ff3177ac */ /* 0x000ee60008000800 */
[----:B------:R-:W-:-:S02]  /*1dc0*/  USEL UR5, UR43, UR5, !UP0 ;  /* 0x000000052b057287 */ /* 0x000fc4000c000000 */
[----:B------:R-:W-:Y:S02]  /*1dd0*/  UISETP.NE.AND UP0, UPT, UR15, 0x1, UPT ;  /* 0x000000010f00788c */ /* 0x000fe4000bf05270 */
[----:B----4-:R-:W-:Y:S01]  /*1de0*/  UIMAD.WIDE.U32 UR6, UR5, UR8, URZ ;  /* 0x00000008050672a5 */ /* 0x010fe2000f8e00ff */
[----:B------:R-:W4:Y:S01]  /*1df0*/  LDCU UR8, c[0x0][0x4a0] ;  /* 0x00009400ff0877ac */ /* 0x000f220008000800 */
[----:B------:R-:W1:Y:S05]  /*1e00*/  LDCU UR23, c[0x0][0x4cc] ;  /* 0x00009980ff1777ac */ /* 0x000e6a0008000800 */
[----:B------:R-:W-:Y:S01]  /*1e10*/  UMOV UR4, UR7 ;  /* 0x0000000700047c82 */ /* 0x000fe20008000000 */
[----:B------:R-:W1:Y:S01]  /*1e20*/  LDCU.64 UR40, c[0x0][0x390] ;  /* 0x00007200ff2877ac */ /* 0x000e620008000a00 */
[----:B------:R-:W-:Y:S01]  /*1e30*/  USHF.R.U32.HI UR4, URZ, UR9, UR4 ;  /* 0x00000009ff047299 */ /* 0x000fe20008011604 */
[----:B------:R-:W1:Y:S03]  /*1e40*/  LDCU UR9, c[0x0][0x4ec] ;  /* 0x00009d80ff0977ac */ /* 0x000e660008000800 */
[----:B------:R-:W-:-:S02]  /*1e50*/  USEL UR4, UR5, UR4, !UP0 ;  /* 0x0000000405047287 */ /* 0x000fc4000c000000 */
[----:B------:R-:W-:Y:S02]  /*1e60*/  UISETP.NE.AND UP0, UPT, UR10, 0x1, UPT ;  /* 0x000000010a00788c */ /* 0x000fe4000bf05270 */
[----:B------:R-:W-:Y:S01]  /*1e70*/  UIMAD.WIDE.U32 UR6, UR4, UR11, URZ ;  /* 0x0000000b040672a5 */ /* 0x000fe2000f8e00ff */
[----:B------:R-:W1:Y:S01]  /*1e80*/  LDCU.64 UR24, c[0x0][0x4d0] ;  /* 0x00009a00ff1877ac */ /* 0x000e620008000a00 */
[----:B------:R-:W-:-:S05]  /*1e90*/  UIADD3 UR42, UPT, UPT, UR56, UR36, URZ ;  /* 0x00000024382a7290 */ /* 0x000fca000fffe0ff */
[----:B------:R-:W-:Y:S01]  /*1ea0*/  UMOV UR6, UR7 ;  /* 0x0000000700067c82 */ /* 0x000fe20008000000 */
[----:B------:R-:W-:Y:S02]  /*1eb0*/  UIADD3 UR7, UPT, UPT, -UR4, URZ, URZ ;  /* 0x000000ff04077290 */ /* 0x000fe4000fffe1ff */
[----:B----4-:R-:W-:Y:S02]  /*1ec0*/  USHF.R.U32.HI UR6, URZ, UR8, UR6 ;  /* 0x00000008ff067299 */ /* 0x010fe40008011606 */
[----:B------:R-:W-:Y:S02]  /*1ed0*/  UIADD3 UR8, UPT, UPT, -UR5, URZ, URZ ;  /* 0x000000ff05087290 */ /* 0x000fe4000fffe1ff */
[----:B------:R-:W-:Y:S02]  /*1ee0*/  USEL UR14, UR4, UR6, !UP0 ;  /* 0x00000006040e7287 */ /* 0x000fe4000c000000 */
[----:B------:R-:W-:Y:S02]  /*1ef0*/  UIMAD UR7, UR15, UR7, UR5 ;  /* 0x000000070f0772a4 */ /* 0x000fe4000f8e0205 */
[----:B------:R-:W-:-:S02]  /*1f00*/  UIADD3 UR6, UPT, UPT, -UR14, URZ, URZ ;  /* 0x000000ff0e067290 */ /* 0x000fc4000fffe1ff */
[----:B------:R-:W-:Y:S02]  /*1f10*/  UIMAD UR8, UR12, UR8, UR43 ;  /* 0x000000080c0872a4 */ /* 0x000fe4000f8e022b */
[----:B------:R-:W-:Y:S02]  /*1f20*/  UIMAD UR13, UR10, UR6, UR4 ;  /* 0x000000060a0d72a4 */ /* 0x000fe4000f8e0204 */
[----:B-1----:R-:W-:Y:S02]  /*1f30*/  UIMAD UR11, UR8, UR20, UR9 ;  /* 0x00000014080b72a4 */ /* 0x002fe4000f8e0209 */
[----:B------:R-:W-:Y:S01]  /*1f40*/  UIMAD UR12, UR7, UR21, UR16 ;  /* 0x00000015070c72a4 */ /* 0x000fe2000f8e0210 */
[----:B------:R-:W1:Y:S02]  /*1f50*/  LDCU.64 UR4, c[0x0][0x4f8] ;  /* 0x00009f00ff0477ac */ /* 0x000e640008000a00 */
[----:B------:R-:W4:Y:S01]  /*1f60*/  LDCU UR6, c[0x0][0x500] ;  /* 0x0000a000ff0677ac */ /* 0x000f220008000800 */
[----:B------:R-:W-:Y:S01]  /*1f70*/  UIMAD UR13, UR13, UR19, UR17 ;  /* 0x000000130d0d72a4 */ /* 0x000fe2000f8e0211 */
[----:B------:R-:W-:Y:S01]  /*1f80*/  UMOV UR28, URZ ;  /* 0x000000ff001c7c82 */ /* 0x000fe20008000000 */
[----:B------:R-:W-:Y:S01]  /*1f90*/  UMOV UR7, UR31 ;  /* 0x0000001f00077c82 */ /* 0x000fe20008000000 */
[----:B------:R-:W-:Y:S01]  /*1fa0*/  UMOV UR20, URZ ;  /* 0x000000ff00147c82 */ /* 0x000fe20008000000 */
[----:B------:R-:W-:Y:S01]  /*1fb0*/  UMOV UR21, URZ ;  /* 0x000000ff00157c82 */ /* 0x000fe20008000000 */
[----:B---3--:R-:W-:-:S07]  /*1fc0*/  UMOV UR22, URZ ;  /* 0x000000ff00167c82 */ /* 0x008fce0008000000 */
.L_x_29:
[----:B------:R-:W-:Y:S01]  /*1fd0*/  @!P3 MOV R3, 0x2800 ;  /* 0x000028000003b802 */ /* 0x000fe20000000f00 */
[----:B------:R-:W-:Y:S01]  /*1fe0*/  ULEA UR9, UR7, UR30, 0x3 ;  /* 0x0000001e07097291 */ /* 0x000fe2000f8e18ff */
[----:B--2---:R-:W-:Y:S11]  /*1ff0*/  @P0 BRA `(.L_x_24) ;  /* 0x0000000000100947 */ /* 0x004ff60003800000 */
[----:B------:R-:W-:Y:S04]  /*2000*/  MOV R4, UR27 ;  /* 0x0000001b00047c02 */ /* 0x000fe80008000f00 */
[----:B------:R-:W-:Y:S04]  /*2010*/  SHF.L.U32 R4, R4, 0x1f, RZ ;  /* 0x0000001f04047819 */ /* 0x000fe800000006ff */
[----:B------:R-:W2:Y:S02]  /*2020*/  SYNCS.PHASECHK.TRANS64.TRYWAIT P0, [UR9+0x148], R4 ;  /* 0x00014804ff0075a7 */ /* 0x000ea40008001109 */
[----:B--2---:R-:W-:Y:S05]  /*2030*/  @!P0 BRA `(.L_x_25) ;  /* 0x0000007400208947 */ /* 0x004fea0003800000 */
.L_x_24:
[----:B------:R3:W-:Y:S01]  /*2040*/  @!P3 SYNCS.ARRIVE.TRANS64 RZ, [UR9], R3 ;  /* 0x00000003ffffb9a7 */ /* 0x0007e20008000009 */
[----:B------:R-:W-:Y:S04]  /*2050*/  ULOP3.LUT UR8, UR38, 0x2, URZ, 0xfc, !UPT ;  /* 0x0000000226087892 */ /* 0x000fe8000f8efcff */
[----:B------:R-:W-:Y:S09]  /*2060*/  UISETP.NE.AND UP0, UPT, UR8, 0x2, UPT ;  /* 0x000000020800788c */ /* 0x000ff2000bf05270 */
[----:B------:R-:W-:Y:S05]  /*2070*/  BRA.U UP0, `(.L_x_26) ;  /* 0x0000000100047547 */ /* 0x000fea000b800000 */
[----:B-1--4-:R-:W-:Y:S05]  /*2080*/  BPT.TRAP 0x1 ;  /* 0x000000040000795c */ /* 0x012fea0000300000 */
.L_x_26:
[----:B------:R-:W-:Y:S04]  /*2090*/  BSSY.RECONVERGENT B0, `(.L_x_27) ;  /* 0x0000003000007945 */ /* 0x000fe80003800200 */
[----:B------:R-:W-:Y:S05]  /*20a0*/  @P2 BRA `(.L_x_28) ;  /* 0x0000000000042947 */ /* 0x000fea0003800000 */
[----:B-1--4-:R-:W-:Y:S05]  /*20b0*/  BPT.TRAP 0x1 ;  /* 0x000000040000795c */ /* 0x012fea0000300000 */
.L_x_28:
[----:B-1--4-:R-:W-:Y:S05]  /*20c0*/  BSYNC.RECONVERGENT B0 ;  /* 0x0000000000007941 */ /* 0x012fea0003800200 */
.L_x_27:
[----:B------:R-:W-:Y:S02]  /*20d0*/  UIADD3 UR8, UPT, UPT, UR7, 0x1, URZ ;  /* 0x0000000107087890 */ /* 0x000fe4000fffe0ff */
[----:B------:R-:W-:Y:S02]  /*20e0*/  UIMAD UR15, UR20, UR23, UR4 ;  /* 0x00000017140f72a4 */ /* 0x000fe4000f8e0204 */
[----:B------:R-:W-:Y:S02]  /*20f0*/  UISETP.NE.AND UP0, UPT, UR8, 0x29, UPT ;  /* 0x000000290800788c */ /* 0x000fe4000bf05270 */
[----:B------:R-:W-:Y:S02]  /*2100*/  ULEA UR17, UR7, UR30, 0xc ;  /* 0x0000001e07117291 */ /* 0x000fe4000f8e60ff */
[----:B------:R-:W-:Y:S02]  /*2110*/  USEL UR10, URZ, 0x1, UP0 ;  /* 0x00000001ff0a7887 */ /* 0x000fe40008000000 */
[----:B------:R-:W-:Y:S02]  /*2120*/  USEL UR31, UR8, URZ, UP0 ;  /* 0x000000ff081f7287 */ /* 0x000fe40008000000 */
[----:B------:R-:W-:Y:S02]  /*2130*/  ULOP3.LUT UR27, UR27, UR10, URZ, 0x3c, !UPT ;  /* 0x0000000a1b1b7292 */ /* 0x000fe4000f8e3cff */
[----:B------:R-:W-:Y:S02]  /*2140*/  ULEA UR8, UR31, UR30, 0x3 ;  /* 0x0000001e1f087291 */ /* 0x000fe4000f8e18ff */
[----:B------:R-:W-:Y:S02]  /*2150*/  ULEA UR16, UR7, UR30, 0xa ;  /* 0x0000001e07107291 */ /* 0x000fe4000f8e50ff */
[----:B------:R-:W-:Y:S01]  /*2160*/  UIADD3 UR34, UP0, UPT, UR46, 0x80, URZ ;  /* 0x000000802e227890 */ /* 0x000fe2000ff1e0ff */
[----:B--2---:R-:W-:Y:S01]  /*2170*/  MOV R0, UR27 ;  /* 0x0000001b00007c02 */ /* 0x004fe20008000f00 */
[----:B------:R-:W-:Y:S02]  /*2180*/  ULOP3.LUT UR9, UR9, 0xfefffff8, URZ, 0xc0, !UPT ;  /* 0xfefffff809097892 */ /* 0x000fe4000f8ec0ff */
[----:B------:R-:W-:Y:S01]  /*2190*/  USHF.L.U32 UR10, UR28, 0x5, URZ ;  /* 0x000000051c0a7899 */ /* 0x000fe200080006ff */
[----:B------:R-:W-:Y:S01]  /*21a0*/  SHF.L.U32 R0, R0, 0x1f, RZ ;  /* 0x0000001f00007819 */ /* 0x000fe200000006ff */
[----:B------:R-:W-:Y:S02]  /*21b0*/  UIADD3.X UR35, UPT, UPT, URZ, UR47, URZ, UP0, !UPT ;  /* 0x0000002fff237290 */ /* 0x000fe400087fe4ff */
[----:B------:R-:W-:Y:S01]  /*21c0*/  UIADD3 UR32, UP3, UPT, UR46, 0x200, URZ ;  /* 0x000002002e207890 */ /* 0x000fe2000ff7e0ff */
[----:B------:R1:W2:Y:S01]  /*21d0*/  SYNCS.PHASECHK.TRANS64.TRYWAIT P0, [UR8+0x148], R0 ;  /* 0x00014800ff0075a7 */ /* 0x0002a20008001108 */
[----:B------:R-:W-:Y:S02]  /*21e0*/  UIMAD UR8, UR21, UR24, UR5 ;  /* 0x00000018150872a4 */ /* 0x000fe4000f8e0205 */
[----:B------:R-:W-:Y:S02]  /*21f0*/  UIMAD UR7, UR22, UR25, UR6 ;  /* 0x00000019160772a4 */ /* 0x000fe4000f8e0206 */
[----:B------:R-:W-:Y:S02]  /*2200*/  ULEA UR15, UR8, UR15, 0x5 ;  /* 0x0000000f080f7291 */ /* 0x000fe4000f8e28ff */
[----:B------:R-:W-:Y:S02]  /*2210*/  UIADD3 UR8, UPT, UPT, UR17, 0x4600, URZ ;  /* 0x0000460011087890 */ /* 0x000fe4000fffe0ff */
[----:B------:R-:W-:Y:S02]  /*2220*/  ULEA UR7, UR7, UR15, 0xa ;  /* 0x0000000f07077291 */ /* 0x000fe4000f8e50ff */
[----:B------:R-:W-:Y:S02]  /*2230*/  UIADD3.X UR33, UPT, UPT, URZ, UR47, URZ, UP3, !UPT ;  /* 0x0000002fff217290 */ /* 0x000fe40009ffe4ff */
[----:B------:R-:W-:Y:S02]  /*2240*/  UPRMT UR7, UR7, 0x5410, URZ ;  /* 0x0000541007077896 */ /* 0x000fe400080000ff */
[----:B------:R-:W-:Y:S02]  /*2250*/  UIADD3 UR16, UPT, UPT, UR16, 0x2d600, URZ ;  /* 0x0002d60010107890 */ /* 0x000fe4000fffe0ff */
[----:B------:R-:W-:Y:S02]  /*2260*/  UIADD3 UR37, UPT, UPT, UR20, 0x1, URZ ;  /* 0x0000000114257890 */ /* 0x000fe4000fffe0ff */
[----:B------:R-:W-:Y:S02]  /*2270*/  UIADD3 UR29, UPT, UPT, UR21, 0x1, URZ ;  /* 0x00000001151d7890 */ /* 0x000fe4000fffe0ff */
[----:B------:R-:W-:Y:S02]  /*2280*/  UISETP.NE.AND UP2, UPT, UR37, UR49, UPT ;  /* 0x000000312500728c */ /* 0x000fe4000bf45270 */
[----:B------:R-:W-:Y:S02]  /*2290*/  UIADD3 UR26, UPT, UPT, UR22, 0x1, URZ ;  /* 0x00000001161a7890 */ /* 0x000fe4000fffe0ff */
[----:B------:R-:W-:Y:S01]  /*22a0*/  UIADD3 UR36, UPT, UPT, UR36, 0x1, URZ ;  /* 0x0000000124247890 */ /* 0x000fe2000fffe0ff */
[----:B------:R-:W-:Y:S01]  /*22b0*/  UMOV UR44, 0x0 ;  /* 0x00000000002c7882 */ /* 0x000fe20000000000 */
[----:B------:R-:W-:Y:S01]  /*22c0*/  UMOV UR45, 0x10000000 ;  /* 0x10000000002d7882 */ /* 0x000fe20000000000 */
[----:B------:R-:W-:Y:S01]  /*22d0*/  UMOV UR17, UR9 ;  /* 0x0000000900117c82 */ /* 0x000fe20008000000 */
[----:B------:R4:W-:Y:S01]  /*22e0*/  UTMALDG.5D.IM2COL.2CTA [UR8], [UR34], UR7, desc[UR44] ;  /* 0x00002c08220073b4 */ /* 0x0009e20008261007 */
[----:B------:R-:W-:Y:S02]  /*22f0*/  UMOV UR19, UR10 ;  /* 0x0000000a00137c82 */ /* 0x000fe40008000000 */
[----:B------:R-:W-:Y:S04]  /*2300*/  @UP2 UIADD3 UR29, UPT, UPT, UR21, URZ, URZ ;  /* 0x000000ff151d2290 */ /* 0x000fe8000fffe0ff */
[----:B------:R-:W-:Y:S01]  /*2310*/  UISETP.NE.AND UP1, UPT, UR29, UR40, UPT ;  /* 0x000000281d00728c */ /* 0x000fe2000bf25270 */
[----:B------:R3:W-:Y:S10]  /*2320*/  UTMALDG.5D.2CTA [UR16], [UR32], desc[UR44] ;  /* 0x00002c10200075b4 */ /* 0x0007f40008221000 */
[----:B------:R-:W-:Y:S04]  /*2330*/  @UP1 UIADD3 UR26, UPT, UPT, UR22, URZ, URZ ;  /* 0x000000ff161a1290 */ /* 0x000fe8000fffe0ff */
[----:B------:R-:W-:Y:S02]  /*2340*/  UISETP.NE.AND UP0, UPT, UR26, UR41, UPT ;  /* 0x000000291a00728c */ /* 0x000fe4000bf05270 */
[----:B----4-:R-:W-:Y:S09]  /*2350*/  UIADD3 UR8, UPT, UPT, UR28, 0x1, URZ ;  /* 0x000000011c087890 */ /* 0x010ff2000fffe0ff */
[----:B------:R-:W-:Y:S01]  /*2360*/  @UP0 UIADD3 UR8, UPT, UPT, UR28, URZ, URZ ;  /* 0x000000ff1c080290 */ /* 0x000fe2000fffe0ff */
[----:B------:R-:W-:Y:S01]  /*2370*/  UMOV UR7, UR31 ;  /* 0x0000001f00077c82 */ /* 0x000fe20008000000 */
[----:B---3--:R-:W-:Y:S02]  /*2380*/  USEL UR22, UR26, URZ, UP0 ;  /* 0x000000ff1a167287 */ /* 0x008fe40008000000 */
[----:B------:R-:W-:Y:S02]  /*2390*/  UISETP.NE.AND UP0, UPT, UR36, UR42, UPT ;  /* 0x0000002a2400728c */ /* 0x000fe4000bf05270 */
[----:B------:R-:W-:Y:S02]  /*23a0*/  USEL UR20, UR37, URZ, UP2 ;  /* 0x000000ff25147287 */ /* 0x000fe40009000000 */
[----:B------:R-:W-:Y:S01]  /*23b0*/  USEL UR21, UR29, URZ, UP1 ;  /* 0x000000ff1d157287 */ /* 0x000fe20008800000 */
[----:B------:R-:W-:Y:S04]  /*23c0*/  UMOV UR28, UR8 ;  /* 0x00000008001c7c82 */ /* 0x000fe80008000000 */
[----:B-1----:R-:W-:Y:S07]  /*23d0*/  BRA.U UP0, `(.L_x_29) ;  /* 0xfffffff900fc7547 */ /* 0x002fee000b83ffff */
.L_x_23:
[----:B------:R-:W-:Y:S01]  /*23e0*/  ULEA UR4, UR31, UR30, 0x3 ;  /* 0x0000001e1f047291 */ /* 0x000fe2000f8e18ff */
[----:B-1----:R-:W-:Y:S01]  /*23f0*/  MOV R0, UR27 ;  /* 0x0000001b00007c02 */ /* 0x002fe20008000f00 */
[----:B------:R-:W-:Y:S01]  /*2400*/  @!P1 SYNCS.ARRIVE.TRANS64.A1T0 RZ, [UR30+0x2a8], RZ ;  /* 0x0002a8ffffff99a7 */ /* 0x000fe2000810001e */
[----:B------:R-:W-:Y:S02]  /*2410*/  UISETP.GE.AND UP0, UPT, UR52, 0x1, UPT ;  /* 0x000000013400788c */ /* 0x000fe4000bf06270 */
[----:B------:R-:W-:-:S04]  /*2420*/  SHF.L.U32 R0, R0, 0x1f, RZ ;  /* 0x0000001f00007819 */ /* 0x000fc800000006ff */
[----:B--2---:R1:W2:Y:S03]  /*2430*/  SYNCS.PHASECHK.TRANS64.TRYWAIT P0, [UR4+0x148], R0 ;  /* 0x00014800ff0075a7 */ /* 0x0042a60008001104 */
[----:B------:R-:W-:Y:S05]  /*2440*/  BRA.U !UP0, `(.L_x_30) ;  /* 0x0000000508a47547 */ /* 0x000fea000b800000 */
[----:B------:R-:W3:Y:S01]  /*2450*/  LDCU.128 UR8, c[0x0][0x480] ;  /* 0x00009000ff0877ac */ /* 0x000ee20008000c00 */
[----:B------:R-:W4:Y:S01]  /*2460*/  LDCU.128 UR32, c[0x0][0x490] ;  /* 0x00009200ff2077ac */ /* 0x000f220008000c00 */
[----:B------:R-:W1:Y:S01]  /*2470*/  LDCU UR13, c[0x0][0x4c8] ;  /* 0x00009900ff0d77ac */ /* 0x000e620008000800 */
        /* <DEDUP_REMOVED lines=10> */
[----:B------:R-:W1:Y:S05]  /*2520*/  LDCU.64 UR40, c[0x0][0x390] ;  /* 0x00007200ff2877ac */ /* 0x000e6a0008000a00 */
[----:B------:R-:W-:Y:S01]  /*2530*/  UMOV UR4, UR7 ;  /* 0x0000000700047c82 */ /* 0x000fe20008000000 */
[----:B------:R-:W1:Y:S01]  /*2540*/  LDCU.64 UR24, c[0x0][0x4d0] ;  /* 0x00009a00ff1877ac */ /* 0x000e620008000a00 */
[----:B------:R-:W-:Y:S01]  /*2550*/  USHF.R.U32.HI UR4, URZ, UR33, UR4 ;  /* 0x00000021ff047299 */ /* 0x000fe20008011604 */
[----:B------:R-:W4:Y:S03]  /*2560*/  LDCU.64 UR32, c[0x0][0x4c0] ;  /* 0x00009800ff2077ac */ /* 0x000f260008000a00 */
[----:B------:R-:W-:-:S02]  /*2570*/  USEL UR4, UR5, UR4, !UP0 ;  /* 0x0000000405047287 */ /* 0x000fc4000c000000 */
[----:B------:R-:W-:Y:S02]  /*2580*/  UISETP.NE.AND UP0, UPT, UR34, 0x1, UPT ;  /* 0x000000012200788c */ /* 0x000fe4000bf05270 */
[----:B------:R-:W-:Y:S02]  /*2590*/  UIMAD.WIDE.U32 UR6, UR4, UR35, URZ ;  /* 0x00000023040672a5 */ /* 0x000fe4000f8e00ff */
[----:B------:R-:W-:Y:S01]  /*25a0*/  UIADD3 UR42, UPT, UPT, UR52, UR42, URZ ;  /* 0x0000002a342a7290 */ /* 0x000fe2000fffe0ff */
[----:B------:R-:W-:-:S04]  /*25b0*/  UMOV UR37, UR52 ;  /* 0x0000003400257c82 */ /* 0x000fc80008000000 */
[----:B------:R-:W-:Y:S01]  /*25c0*/  UMOV UR6, UR7 ;  /* 0x0000000700067c82 */ /* 0x000fe20008000000 */
[----:B------:R-:W-:Y:S02]  /*25d0*/  UIADD3 UR7, UPT, UPT, -UR5, URZ, URZ ;  /* 0x000000ff05077290 */ /* 0x000fe4000fffe1ff */
[----:B---3--:R-:W-:Y:S02]  /*25e0*/  USHF.R.U32.HI UR6, URZ, UR9, UR6 ;  /* 0x00000009ff067299 */ /* 0x008fe40008011606 */
[----:B------:R-:W-:Y:S02]  /*25f0*/  UIMAD UR7, UR8, UR7, UR43 ;  /* 0x00000007080772a4 */ /* 0x000fe4000f8e022b */
[----:B------:R-:W-:Y:S02]  /*2600*/  USEL UR14, UR4, UR6, !UP0 ;  /* 0x00000006040e7287 */ /* 0x000fe4000c000000 */
[----:B------:R-:W-:Y:S02]  /*2610*/  UIADD3 UR6, UPT, UPT, -UR4, URZ, URZ ;  /* 0x000000ff04067290 */ /* 0x000fe4000fffe1ff */
[----:B------:R-:W-:-:S02]  /*2620*/  UIADD3 UR9, UPT, UPT, -UR14, URZ, URZ ;  /* 0x000000ff0e097290 */ /* 0x000fc4000fffe1ff */
[----:B------:R-:W-:Y:S02]  /*2630*/  UIMAD UR12, UR11, UR6, UR5 ;  /* 0x000000060b0c72a4 */ /* 0x000fe4000f8e0205 */
[----:B------:R-:W-:Y:S02]  /*2640*/  UIMAD UR9, UR34, UR9, UR4 ;  /* 0x00000009220972a4 */ /* 0x000fe4000f8e0204 */
[----:B----4-:R-:W-:Y:S01]  /*2650*/  UIMAD UR11, UR7, UR32, UR10 ;  /* 0x00000020070b72a4 */ /* 0x010fe2000f8e020a */
[----:B------:R-:W3:Y:S02]  /*2660*/  LDCU UR43, c[0x0][0x38c] ;  /* 0x00007180ff2b77ac */ /* 0x000ee40008000800 */
[----:B------:R-:W4:Y:S01]  /*2670*/  LDCU UR6, c[0x0][0x500] ;  /* 0x0000a000ff0677ac */ /* 0x000f220008000800 */
[----:B------:R-:W2:Y:S01]  /*2680*/  LDCU.64 UR4, c[0x0][0x4f8] ;  /* 0x00009f00ff0477ac */ /* 0x000ea20008000a00 */
[----:B-1----:R-:W-:Y:S02]  /*2690*/  UIMAD UR12, UR12, UR33, UR16 ;  /* 0x000000210c0c72a4 */ /* 0x002fe4000f8e0210 */
[----:B------:R-:W-:Y:S01]  /*26a0*/  UIMAD UR13, UR9, UR13, UR17 ;  /* 0x0000000d090d72a4 */ /* 0x000fe2000f8e0211 */
[----:B------:R-:W-:-:S11]  /*26b0*/  UMOV UR7, UR31 ;  /* 0x0000001f00077c82 */ /* 0x000fd60008000000 */
.L_x_36:
[----:B------:R-:W-:Y:S01]  /*26c0*/  @!P3 MOV R3, 0x2800 ;  /* 0x000028000003b802 */ /* 0x000fe20000000f00 */
[----:B------:R-:W-:Y:S01]  /*26d0*/  ULEA UR9, UR7, UR30, 0x3 ;  /* 0x0000001e07097291 */ /* 0x000fe2000f8e18ff */
[----:B--23--:R-:W-:Y:S11]  /*26e0*/  @P0 BRA `(.L_x_31) ;  /* 0x0000000000100947 */ /* 0x00cff60003800000 */
[----:B------:R-:W-:Y:S04]  /*26f0*/  MOV R4, UR27 ;  /* 0x0000001b00047c02 */ /* 0x000fe80008000f00 */
[----:B------:R-:W-:Y:S04]  /*2700*/  SHF.L.U32 R4, R4, 0x1f, RZ ;  /* 0x0000001f04047819 */ /* 0x000fe800000006ff */
[----:B------:R-:W1:Y:S02]  /*2710*/  SYNCS.PHASECHK.TRANS64.TRYWAIT P0, [UR9+0x148], R4 ;  /* 0x00014804ff0075a7 */ /* 0x000e640008001109 */
[----:B-1----:R-:W-:Y:S05]  /*2720*/  @!P0 BRA `(.L_x_32) ;  /* 0x0000006c007c8947 */ /* 0x002fea0003800000 */
.L_x_31:
[----:B------:R2:W-:Y:S01]  /*2730*/  @!P3 SYNCS.ARRIVE.TRANS64 RZ, [UR9], R3 ;  /* 0x00000003ffffb9a7 */ /* 0x0005e20008000009 */
[----:B------:R-:W-:Y:S04]  /*2740*/  ULOP3.LUT UR8, UR38, 0x2, URZ, 0xfc, !UPT ;  /* 0x0000000226087892 */ /* 0x000fe8000f8efcff */
[----:B------:R-:W-:Y:S09]  /*2750*/  UISETP.NE.AND UP0, UPT, UR8, 0x2, UPT ;  /* 0x000000020800788c */ /* 0x000ff2000bf05270 */
[----:B------:R-:W-:Y:S05]  /*2760*/  BRA.U UP0, `(.L_x_33) ;  /* 0x0000000100047547 */ /* 0x000fea000b800000 */
[----:B---34-:R-:W-:Y:S05]  /*2770*/  BPT.TRAP 0x1 ;  /* 0x000000040000795c */ /* 0x018fea0000300000 */
.L_x_33:
[----:B------:R-:W-:Y:S04]  /*2780*/  BSSY.RECONVERGENT B0, `(.L_x_34) ;  /* 0x0000003000007945 */ /* 0x000fe80003800200 */
[----:B------:R-:W-:Y:S05]  /*2790*/  @P2 BRA `(.L_x_35) ;  /* 0x0000000000042947 */ /* 0x000fea0003800000 */
[----:B---34-:R-:W-:Y:S05]  /*27a0*/  BPT.TRAP 0x1 ;  /* 0x000000040000795c */ /* 0x018fea0000300000 */
.L_x_35:
[----:B---34-:R-:W-:Y:S05]  /*27b0*/  BSYNC.RECONVERGENT B0 ;  /* 0x0000000000007941 */ /* 0x018fea0003800200 */
.L_x_34:
        /* <DEDUP_REMOVED lines=8> */
[----:B------:R-:W-:Y:S02]  /*2840*/  UIMAD UR10, UR21, UR24, UR5 ;  /* 0x00000018150a72a4 */ /* 0x000fe4000f8e0205 */
[----:B------:R-:W-:Y:S01]  /*2850*/  UIADD3 UR34, UP0, UPT, UR46, 0x80, URZ ;  /* 0x000000802e227890 */ /* 0x000fe2000ff1e0ff */
[----:B-1----:R-:W-:Y:S01]  /*2860*/  MOV R0, UR27 ;  /* 0x0000001b00007c02 */ /* 0x002fe20008000f00 */
[----:B------:R-:W-:Y:S02]  /*2870*/  ULEA UR15, UR10, UR15, 0x5 ;  /* 0x0000000f0a0f7291 */ /* 0x000fe4000f8e28ff */
[----:B------:R-:W-:Y:S01]  /*2880*/  USHF.L.U32 UR19, UR28, 0x5, URZ ;  /* 0x000000051c137899 */ /* 0x000fe200080006ff */
[----:B------:R-:W-:Y:S01]  /*2890*/  SHF.L.U32 R0, R0, 0x1f, RZ ;  /* 0x0000001f00007819 */ /* 0x000fe200000006ff */
[----:B------:R-:W-:Y:S02]  /*28a0*/  ULOP3.LUT UR9, UR9, 0xfefffff8, URZ, 0xc0, !UPT ;  /* 0xfefffff809097892 */ /* 0x000fe4000f8ec0ff */
[----:B------:R-:W-:Y:S01]  /*28b0*/  UIADD3.X UR35, UPT, UPT, URZ, UR47, URZ, UP0, !UPT ;  /* 0x0000002fff237290 */ /* 0x000fe200087fe4ff */
[----:B------:R1:W3:Y:S01]  /*28c0*/  SYNCS.PHASECHK.TRANS64.TRYWAIT P0, [UR8+0x148], R0 ;  /* 0x00014800ff0075a7 */ /* 0x0002e20008001108 */
[----:B------:R-:W-:Y:S02]  /*28d0*/  ULEA UR8, UR7, UR30, 0xc ;  /* 0x0000001e07087291 */ /* 0x000fe4000f8e60ff */
[----:B------:R-:W-:Y:S02]  /*28e0*/  UIMAD UR7, UR22, UR25, UR6 ;  /* 0x00000019160772a4 */ /* 0x000fe4000f8e0206 */
[----:B------:R-:W-:Y:S02]  /*28f0*/  UIADD3 UR8, UPT, UPT, UR8, 0x4600, URZ ;  /* 0x0000460008087890 */ /* 0x000fe4000fffe0ff */
[----:B------:R-:W-:Y:S02]  /*2900*/  ULEA UR7, UR7, UR15, 0xa ;  /* 0x0000000f07077291 */ /* 0x000fe4000f8e50ff */
[----:B------:R-:W-:Y:S02]  /*2910*/  UIADD3 UR32, UP3, UPT, UR46, 0x200, URZ ;  /* 0x000002002e207890 */ /* 0x000fe4000ff7e0ff */
[----:B------:R-:W-:Y:S02]  /*2920*/  UPRMT UR7, UR7, 0x5410, URZ ;  /* 0x0000541007077896 */ /* 0x000fe400080000ff */
[----:B------:R-:W-:Y:S02]  /*2930*/  UIADD3.X UR33, UPT, UPT, URZ, UR47, URZ, UP3, !UPT ;  /* 0x0000002fff217290 */ /* 0x000fe40009ffe4ff */
[----:B------:R-:W-:Y:S02]  /*2940*/  UIADD3 UR16, UPT, UPT, UR16, 0x2d600, URZ ;  /* 0x0002d60010107890 */ /* 0x000fe4000fffe0ff */
[----:B------:R-:W-:Y:S02]  /*2950*/  UIADD3 UR36, UPT, UPT, UR20, 0x1, URZ ;  /* 0x0000000114247890 */ /* 0x000fe4000fffe0ff */
[----:B------:R-:W-:Y:S02]  /*2960*/  UIADD3 UR29, UPT, UPT, UR21, 0x1, URZ ;  /* 0x00000001151d7890 */ /* 0x000fe4000fffe0ff */
[----:B------:R-:W-:Y:S02]  /*2970*/  UISETP.NE.AND UP2, UPT, UR36, UR43, UPT ;  /* 0x0000002b2400728c */ /* 0x000fe4000bf45270 */
[----:B------:R-:W-:Y:S01]  /*2980*/  UIADD3 UR26, UPT, UPT, UR22, 0x1, URZ ;  /* 0x00000001161a7890 */ /* 0x000fe2000fffe0ff */
[----:B------:R-:W-:Y:S01]  /*2990*/  UMOV UR44, 0x0 ;  /* 0x00000000002c7882 */ /* 0x000fe20000000000 */
[----:B------:R-:W-:Y:S01]  /*29a0*/  UMOV UR45, 0x10000000 ;  /* 0x10000000002d7882 */ /* 0x000fe20000000000 */
[----:B------:R-:W-:Y:S01]  /*29b0*/  UMOV UR10, UR19 ;  /* 0x00000013000a7c82 */ /* 0x000fe20008000000 */
[----:B------:R-:W-:Y:S01]  /*29c0*/  UMOV UR17, UR9 ;  /* 0x0000000900117c82 */ /* 0x000fe20008000000 */
[----:B------:R4:W-:Y:S04]  /*29d0*/  UTMALDG.5D.IM2COL.2CTA [UR8], [UR34], UR7, desc[UR44] ;  /* 0x00002c08220073b4 */ /* 0x0009e80008261007 */
[----:B------:R-:W-:Y:S04]  /*29e0*/  @UP2 UIADD3 UR29, UPT, UPT, UR21, URZ, URZ ;  /* 0x000000ff151d2290 */ /* 0x000fe8000fffe0ff */
[----:B------:R-:W-:Y:S01]  /*29f0*/  UISETP.NE.AND UP1, UPT, UR29, UR40, UPT ;  /* 0x000000281d00728c */ /* 0x000fe2000bf25270 */
[----:B------:R2:W-:Y:S10]  /*2a00*/  UTMALDG.5D.2CTA [UR16], [UR32], desc[UR44] ;  /* 0x00002c10200075b4 */ /* 0x0005f40008221000 */
[----:B------:R-:W-:Y:S04]  /*2a10*/  @UP1 UIADD3 UR26, UPT, UPT, UR22, URZ, URZ ;  /* 0x000000ff161a1290 */ /* 0x000fe8000fffe0ff */
[----:B------:R-:W-:Y:S02]  /*2a20*/  UISETP.NE.AND UP0, UPT, UR26, UR41, UPT ;  /* 0x000000291a00728c */ /* 0x000fe4000bf05270 */
[----:B----4-:R-:W-:Y:S09]  /*2a30*/  UIADD3 UR8, UPT, UPT, UR28, 0x1, URZ ;  /* 0x000000011c087890 */ /* 0x010ff2000fffe0ff */
[----:B------:R-:W-:Y:S02]  /*2a40*/  @UP0 UIADD3 UR8, UPT, UPT, UR28, URZ, URZ ;  /* 0x000000ff1c080290 */ /* 0x000fe4000fffe0ff */
[----:B------:R-:W-:Y:S02]  /*2a50*/  UIADD3 UR7, UPT, UPT, UR37, -0x1, URZ ;  /* 0xffffffff25077890 */ /* 0x000fe4000fffe0ff */
[----:B--2---:R-:W-:Y:S02]  /*2a60*/  USEL UR22, UR26, URZ, UP0 ;  /* 0x000000ff1a167287 */ /* 0x004fe40008000000 */
[----:B------:R-:W-:Y:S02]  /*2a70*/  UISETP.GT.U32.AND UP0, UPT, UR37, 0x1, UPT ;  /* 0x000000012500788c */ /* 0x000fe4000bf04070 */
[----:B------:R-:W-:Y:S02]  /*2a80*/  USEL UR20, UR36, URZ, UP2 ;  /* 0x000000ff24147287 */ /* 0x000fe40009000000 */
[----:B------:R-:W-:Y:S01]  /*2a90*/  USEL UR21, UR29, URZ, UP1 ;  /* 0x000000ff1d157287 */ /* 0x000fe20008800000 */
[----:B------:R-:W-:Y:S01]  /*2aa0*/  UMOV UR37, UR7 ;  /* 0x0000000700257c82 */ /* 0x000fe20008000000 */
[----:B------:R-:W-:Y:S01]  /*2ab0*/  UMOV UR7, UR31 ;  /* 0x0000001f00077c82 */ /* 0x000fe20008000000 */
[----:B------:R-:W-:Y:S02]  /*2ac0*/  UMOV UR28, UR8 ;  /* 0x00000008001c7c82 */ /* 0x000fe40008000000 */
[----:B-1----:R-:W-:Y:S07]  /*2ad0*/  BRA.U UP0, `(.L_x_36) ;  /* 0xfffffff900f87547 */ /* 0x002fee000b83ffff */
.L_x_30:
[----:B------:R-:W-:Y:S01]  /*2ae0*/  SHF.L.U32 R3, R2, 0x1f, RZ ;  /* 0x0000001f02037819 */ /* 0x000fe200000006ff */
[----:B------:R-:W-:-:S03]  /*2af0*/  NOP ;  /* 0x0000000000007918 */ /* 0x000fc60000000000 */
[----:B--23--:R-:W2:Y:S02]  /*2b00*/  SYNCS.PHASECHK.TRANS64.TRYWAIT P0, [UR30+0x2b0], R3 ;  /* 0x0002b003ff0075a7 */ /* 0x00cea4000800111e */
[----:B--2---:R-:W-:Y:S05]  /*2b10*/  @!P0 BRA `(.L_x_37) ;  /* 0x0000006800988947 */ /* 0x004fea0003800000 */
.L_x_147:
[----:B------:R-:W2:Y:S01]  /*2b20*/  LDS.128 R4, [UR30+0x2f0] ;  /* 0x0002f01eff047984 */ /* 0x000ea20008000c00 */
[----:B------:R-:W-:Y:S02]  /*2b30*/  UIADD3 UR4, UPT, UPT, UR30, 0x2b8, URZ ;  /* 0x000002b81e047890 */ /* 0x000fe4000fffe0ff */
[----:B------:R-:W-:Y:S01]  /*2b40*/  UISETP.GE.AND UP0, UPT, UR39, 0x1, UPT ;  /* 0x000000012700788c */ /* 0x000fe2000bf06270 */
[----:B------:R-:W-:Y:S01]  /*2b50*/  @!PT LDS RZ, [RZ] ;  /* 0x00000000fffff984 */ /* 0x000fe20000000800 */
[----:B------:R-:W-:Y:S01]  /*2b60*/  @!PT LDS RZ, [RZ] ;  /* 0x00000000fffff984 */ /* 0x000fe20000000800 */
[----:B------:R-:W-:Y:S01]  /*2b70*/  @!PT LDS RZ, [RZ] ;  /* 0x00000000fffff984 */ /* 0x000fe20000000800 */
[----:B------:R-:W-:Y:S01]  /*2b80*/  @!PT LDS RZ, [RZ] ;  /* 0x00000000fffff984 */ /* 0x000fe20000000800 */
[----:B------:R3:W-:Y:S06]  /*2b90*/  MEMBAR.ALL.CTA ;  /* 0x0000000000007992 */ /* 0x0007ec0000008000 */
[----:B---3--:R-:W3:Y:S01]  /*2ba0*/  FENCE.VIEW.ASYNC.S ;  /* 0x00000000000073c6 */ /* 0x008ee20000000000 */
[----:B------:R-:W-:-:S09]  /*2bb0*/  UPRMT UR4, URZ, 0x654, UR4 ;  /* 0x00000654ff047896 */ /* 0x000fd20008000004 */
[----:B---3--:R-:W-:Y:S01]  /*2bc0*/  SYNCS.ARRIVE.TRANS64.RED.A1T0 RZ, [UR4], RZ ;  /* 0x000000ffffff79a7 */ /* 0x008fe20008100404 */
[----:B--2---:R-:W-:-:S13]  /*2bd0*/  LOP3.LUT P0, RZ, R6, 0x1, RZ, 0xc0, !PT ;  /* 0x0000000106ff7812 */ /* 0x004fda000780c0ff */
[----:B------:R-:W-:Y:S01]  /*2be0*/  VOTEU.ANY UP1, P0 ;  /* 0x0000000000ff7886 */ /* 0x000fe20000020100 */
[----:B------:R-:W-:-:S13]  /*2bf0*/  PLOP3.LUT P0, PT, PT, PT, UP1, 0x80, 0x8 ;  /* 0x000000000008781c */ /* 0x000fda0003f0f018 */
[----:B-1----:R-:W-:Y:S02]  /*2c00*/  @P0 MOV R0, R4 ;  /* 0x0000000400000202 */ /* 0x002fe40000000f00 */
[----:B------:R-:W-:Y:S02]  /*2c10*/  @P0 LOP3.LUT R4, R5, 0xffff, RZ, 0xc0, !PT ;  /* 0x0000ffff05040812 */ /* 0x000fe400078ec0ff */
[----:B------:R-:W-:Y:S02]  /*2c20*/  @P0 R2UR UR6, R0 ;  /* 0x00000000000602ca */ /* 0x000fe400000e0000 */
[----:B------:R-:W-:-:S11]  /*2c30*/  @P0 R2UR UR5, R4 ;  /* 0x00000000040502ca */ /* 0x000fd600000e0000 */
[----:B------:R-:W-:Y:S02]  /*2c40*/  @UP1 UMOV UR50, UR6 ;  /* 0x0000000600321c82 */ /* 0x000fe40008000000 */
[----:B------:R-:W-:Y:S01]  /*2c50*/  @UP1 UMOV UR48, UR5 ;  /* 0x0000000500301c82 */ /* 0x000fe20008000000 */
[----:B------:R-:W-:Y:S05]  /*2c60*/  BRA.U !UP0, `(.L_x_38) ;  /* 0x0000000108d47547 */ /* 0x000fea000b800000 */
[----:B------:R-:W1:Y:S01]  /*2c70*/  LDCU.128 UR16, c[0x0][0xc10] ;  /* 0x00018200ff1077ac */ /* 0x000e620008000c00 */
[----:B------:R-:W2:Y:S01]  /*2c80*/  LDCU UR20, c[0x0][0xc20] ;  /* 0x00018400ff1477ac */ /* 0x000ea20008000800 */
[----:B------:R-:W3:Y:S01]  /*2c90*/  LDCU UR13, c[0x0][0xc0c] ;  /* 0x00018180ff0d77ac */ /* 0x000ee20008000800 */
[----:B------:R-:W4:Y:S01]  /*2ca0*/  LDCU.64 UR14, c[0x0][0xc28] ;  /* 0x00018500ff0e77ac */ /* 0x000f220008000a00 */
[----:B------:R-:W-:Y:S02]  /*2cb0*/  UISETP.NE.AND UP3, UPT, UR39, 0x1, UPT ;  /* 0x000000012700788c */ /* 0x000fe4000bf65270 */
[----:B-1----:R-:W-:Y:S02]  /*2cc0*/  UIMAD.WIDE.U32 UR4, UR53, UR19, URZ ;  /* 0x00000013350472a5 */ /* 0x002fe4000f8e00ff */
[----:B------:R-:W-:Y:S02]  /*2cd0*/  UIMAD.WIDE.U32 UR6, UR54, UR16, URZ ;  /* 0x00000010360672a5 */ /* 0x000fe4000f8e00ff */
[----:B------:R-:W-:-:S02]  /*2ce0*/  UISETP.NE.AND UP0, UPT, UR18, 0x1, UPT ;  /* 0x000000011200788c */ /* 0x000fc4000bf05270 */
[----:B------:R-:W-:Y:S01]  /*2cf0*/  UIMAD.WIDE.U32 UR10, UR48, UR19, URZ ;  /* 0x00000013300a72a5 */ /* 0x000fe2000f8e00ff */
[----:B------:R-:W-:Y:S01]  /*2d00*/  UMOV UR4, UR5 ;  /* 0x0000000500047c82 */ /* 0x000fe20008000000 */
[----:B---3--:R-:W-:Y:S02]  /*2d10*/  UISETP.NE.AND UP2, UPT, UR13, 0x1, UPT ;  /* 0x000000010d00788c */ /* 0x008fe4000bf45270 */
[----:B--2---:R-:W-:Y:S02]  /*2d20*/  USHF.R.U32.HI UR5, URZ, UR20, UR4 ;  /* 0x00000014ff057299 */ /* 0x004fe40008011604 */
[----:B------:R-:W-:Y:S01]  /*2d30*/  UIMAD.WIDE.U32 UR8, UR50, UR16, URZ ;  /* 0x00000010320872a5 */ /* 0x000fe2000f8e00ff */
[----:B------:R-:W-:Y:S01]  /*2d40*/  UMOV UR4, UR7 ;  /* 0x0000000700047c82 */ /* 0x000fe20008000000 */
[----:B------:R-:W-:Y:S02]  /*2d50*/  USEL UR5, UR53, UR5, !UP0 ;  /* 0x0000000535057287 */ /* 0x000fe4000c000000 */
[----:B------:R-:W-:-:S02]  /*2d60*/  USHF.R.U32.HI UR4, URZ, UR17, UR4 ;  /* 0x00000011ff047299 */ /* 0x000fc40008011604 */
[----:B----4-:R-:W-:Y:S02]  /*2d70*/  UIMAD.WIDE.U32 UR6, UR5, UR14, URZ ;  /* 0x0000000e050672a5 */ /* 0x010fe4000f8e00ff */
[----:B------:R-:W-:Y:S01]  /*2d80*/  USEL UR12, UR54, UR4, !UP2 ;  /* 0x00000004360c7287 */ /* 0x000fe2000d000000 */
[----:B------:R-:W-:Y:S02]  /*2d90*/  UMOV UR8, UR9 ;  /* 0x0000000900087c82 */ /* 0x000fe40008000000 */
[----:B------:R-:W-:Y:S01]  /*2da0*/  UMOV UR4, UR11 ;  /* 0x0000000b00047c82 */ /* 0x000fe20008000000 */
[----:B------:R-:W-:Y:S01]  /*2db0*/  UIMAD.WIDE.U32 UR10, UR12, UR14, URZ ;  /* 0x0000000e0c0a72a5 */ /* 0x000fe2000f8e00ff */
[----:B------:R-:W-:Y:S01]  /*2dc0*/  UMOV UR6, UR7 ;  /* 0x0000000700067c82 */ /* 0x000fe20008000000 */
[----:B------:R-:W-:Y:S02]  /*2dd0*/  USHF.R.U32.HI UR4, URZ, UR20, UR4 ;  /* 0x00000014ff047299 */ /* 0x000fe40008011604 */
[----:B------:R-:W-:-:S02]  /*2de0*/  @UP3 USHF.R.U32.HI UR5, URZ, UR15, UR6 ;  /* 0x0000000fff053299 */ /* 0x000fc40008011606 */
[----:B------:R-:W-:Y:S01]  /*2df0*/  USHF.R.U32.HI UR17, URZ, UR17, UR8 ;  /* 0x00000011ff117299 */ /* 0x000fe20008011608 */
[----:B------:R-:W-:Y:S01]  /*2e00*/  UMOV UR6, UR11 ;  /* 0x0000000b00067c82 */ /* 0x000fe20008000000 */
[----:B------:R-:W-:Y:S02]  /*2e10*/  USEL UR4, UR48, UR4, !UP0 ;  /* 0x0000000430047287 */ /* 0x000fe4000c000000 */
[----:B------:R-:W-:Y:S02]  /*2e20*/  @UP3 USHF.R.U32.HI UR12, URZ, UR15, UR6 ;  /* 0x0000000fff0c3299 */ /* 0x000fe40008011606 */
[----:B------:R-:W-:Y:S02]  /*2e30*/  UIMAD UR6, UR39, UR5, URZ ;  /* 0x00000005270672a4 */ /* 0x000fe4000f8e02ff */
[----:B------:R-:W-:Y:S02]  /*2e40*/  USEL UR5, UR50, UR17, !UP2 ;  /* 0x0000001132057287 */ /* 0x000fe4000d000000 */
[----:B------:R-:W-:-:S02]  /*2e50*/  UIMAD UR8, UR39, UR12, URZ ;  /* 0x0000000c270872a4 */ /* 0x000fc4000f8e02ff */
[----:B------:R-:W-:Y:S02]  /*2e60*/  UISETP.GE.AND UP0, UPT, UR4, UR6, UPT ;  /* 0x000000060400728c */ /* 0x000fe4000bf06270 */
[----:B------:R-:W-:Y:S02]  /*2e70*/  UIMAD.WIDE.U32 UR6, UR4, UR14, URZ ;  /* 0x0000000e040672a5 */ /* 0x000fe4000f8e00ff */
[----:B------:R-:W-:Y:S02]  /*2e80*/  UISETP.GE.OR UP0, UPT, UR5, UR8, UP0 ;  /* 0x000000080500728c */ /* 0x000fe40008706670 */
[----:B------:R-:W-:Y:S02]  /*2e90*/  UIMAD.WIDE.U32 UR8, UR5, UR14, URZ ;  /* 0x0000000e050872a5 */ /* 0x000fe4000f8e00ff */
[----:B------:R-:W-:Y:S01]  /*2ea0*/  UIADD3 UR10, UPT, UPT, -UR4, URZ, URZ ;  /* 0x000000ff040a7290 */ /* 0x000fe2000fffe1ff */
[----:B------:R-:W-:Y:S02]  /*2eb0*/  UMOV UR6, UR7 ;  /* 0x0000000700067c82 */ /* 0x000fe40008000000 */
[----:B------:R-:W-:-:S02]  /*2ec0*/  USHF.R.U32.HI UR6, URZ, UR15, UR6 ;  /* 0x0000000fff067299 */ /* 0x000fc40008011606 */
[----:B------:R-:W-:Y:S02]  /*2ed0*/  UIMAD UR10, UR18, UR10, UR48 ;  /* 0x0000000a120a72a4 */ /* 0x000fe4000f8e0230 */
[----:B------:R-:W-:Y:S01]  /*2ee0*/  USEL UR6, UR4, UR6, !UP3 ;  /* 0x0000000604067287 */ /* 0x000fe2000d800000 */
[----:B------:R-:W-:Y:S01]  /*2ef0*/  @!UP0 UMOV UR7, UR9 ;  /* 0x0000000900078c82 */ /* 0x000fe20008000000 */
[----:B------:R-:W-:Y:S02]  /*2f00*/  UIADD3 UR9, UPT, UPT, -UR5, URZ, URZ ;  /* 0x000000ff05097290 */ /* 0x000fe4000fffe1ff */
[----:B------:R-:W-:Y:S02]  /*2f10*/  @!UP0 USHF.R.U32.HI UR7, URZ, UR15, UR7 ;  /* 0x0000000fff078299 */ /* 0x000fe40008011607 */
[----:B------:R-:W-:Y:S02]  /*2f20*/  UIADD3 UR8, UPT, UPT, -UR6, URZ, URZ ;  /* 0x000000ff06087290 */ /* 0x000fe4000fffe1ff */
[----:B------:R-:W-:-:S02]  /*2f30*/  @!UP0 USEL UR7, UR5, UR7, !UP3 ;  /* 0x0000000705078287 */ /* 0x000fc4000d800000 */
[----:B------:R-:W-:Y:S02]  /*2f40*/  UIMAD UR8, UR39, UR8, UR4 ;  /* 0x00000008270872a4 */ /* 0x000fe4000f8e0204 */
[----:B------:R-:W-:Y:S02]  /*2f50*/  @!UP0 UIADD3 UR6, UPT, UPT, UR6, -UR7, URZ ;  /* 0x8000000706068290 */ /* 0x000fe4000fffe0ff */
[----:B------:R-:W-:Y:S02]  /*2f60*/  @!UP0 UIMAD UR7, UR8, UR12, UR7 ;  /* 0x0000000c080782a4 */ /* 0x000fe4000f8e0207 */
[----:B------:R-:W-:Y:S02]  /*2f70*/  @!UP0 UIMAD UR4, UR39, UR6, UR5 ;  /* 0x00000006270482a4 */ /* 0x000fe4000f8e0205 */
[----:B------:R-:W-:Y:S02]  /*2f80*/  UIMAD UR6, UR13, UR9, UR50 ;  /* 0x000000090d0672a4 */ /* 0x000fe4000f8e0232 */
[----:B------:R-:W-:Y:S01]  /*2f90*/  UIMAD UR48, UR4, UR18, UR10 ;  /* 0x00000012043072a4 */ /* 0x000fe2000f8e020a */
[----:B------:R-:W-:-:S02]  /*2fa0*/  @!UP0 UMOV UR5, UR7 ;  /* 0x0000000700058c82 */ /* 0x000fc40008000000 */
[----:B------:R-:W-:-:S12]  /*2fb0*/  UIMAD UR50, UR5, UR13, UR6 ;  /* 0x0000000d053272a4 */ /* 0x000fd8000f8e0206 */
.L_x_38:
[----:B------:R-:W1:Y:S02]  /*2fc0*/  LDCU UR4, c[0x0][0xc30] ;  /* 0x00018600ff0477ac */ /* 0x000e640008000800 */
[----:B-1----:R-:W-:-:S09]  /*2fd0*/  UISETP.NE.AND UP0, UPT, UR4, 0x1, UPT ;  /* 0x000000010400788c */ /* 0x002fd2000bf05270 */
[----:B------:R-:W-:Y:S05]  /*2fe0*/  BRA.U UP0, `(.L_x_39) ;  /* 0x0000000100447547 */ /* 0x000fea000b800000 */
[----:B------:R-:W1:Y:S01]  /*2ff0*/  LDCU.128 UR8, c[0x0][0xc10] ;  /* 0x00018200ff0877ac */ /* 0x000e620008000c00 */
[----:B------:R-:W2:Y:S01]  /*3000*/  LDCU UR12, c[0x0][0xc0c] ;  /* 0x00018180ff0c77ac */ /* 0x000ea20008000800 */
[----:B------:R-:W3:Y:S01]  /*3010*/  LDCU UR13, c[0x0][0xc20] ;  /* 0x00018400ff0d77ac */ /* 0x000ee20008000800 */
[----:B-1----:R-:W-:Y:S02]  /*3020*/  UIMAD.WIDE.U32 UR6, UR50, UR8, URZ ;  /* 0x00000008320672a5 */ /* 0x002fe4000f8e00ff */
[----:B------:R-:W-:Y:S02]  /*3030*/  UIMAD.WIDE.U32 UR4, UR48, UR11, URZ ;  /* 0x0000000b300472a5 */ /* 0x000fe4000f8e00ff */
[----:B--2---:R-:W-:Y:S02]  /*3040*/  UISETP.NE.AND UP2, UPT, UR12, 0x1, UPT ;  /* 0x000000010c00788c */ /* 0x004fe4000bf45270 */
[----:B------:R-:W-:Y:S01]  /*3050*/  UISETP.NE.AND UP0, UPT, UR10, 0x1, UPT ;  /* 0x000000010a00788c */ /* 0x000fe2000bf05270 */
[----:B------:R-:W-:-:S02]  /*3060*/  UMOV UR6, UR7 ;  /* 0x0000000700067c82 */ /* 0x000fc40008000000 */
[----:B------:R-:W-:Y:S01]  /*3070*/  UMOV UR4, UR5 ;  /* 0x0000000500047c82 */ /* 0x000fe20008000000 */
[----:B------:R-:W-:Y:S02]  /*3080*/  USHF.R.U32.HI UR6, URZ, UR9, UR6 ;  /* 0x00000009ff067299 */ /* 0x000fe40008011606 */
[----:B---3--:R-:W-:Y:S02]  /*3090*/  USHF.R.U32.HI UR4, URZ, UR13, UR4 ;  /* 0x0000000dff047299 */ /* 0x008fe40008011604 */
[----:B------:R-:W-:Y:S02]  /*30a0*/  USEL UR5, UR50, UR6, !UP2 ;  /* 0x0000000632057287 */ /* 0x000fe4000d000000 */
[----:B------:R-:W-:-:S04]  /*30b0*/  USEL UR4, UR48, UR4, !UP0 ;  /* 0x0000000430047287 */ /* 0x000fc8000c000000 */
[----:B------:R-:W-:Y:S02]  /*30c0*/  UIADD3 UR6, UPT, UPT, UR5, -UR4, URZ ;  /* 0x8000000405067290 */ /* 0x000fe4000fffe0ff */
[----:B------:R-:W-:Y:S02]  /*30d0*/  UIADD3 UR4, UPT, UPT, -UR5, UR4, URZ ;  /* 0x0000000405047290 */ /* 0x000fe4000fffe1ff */
[----:B------:R-:W-:Y:S02]  /*30e0*/  UIMAD UR48, UR6, UR10, UR48 ;  /* 0x0000000a063072a4 */ /* 0x000fe4000f8e0230 */
[----:B------:R-:W-:-:S12]  /*30f0*/  UIMAD UR50, UR4, UR12, UR50 ;  /* 0x0000000c043272a4 */ /* 0x000fd8000f8e0232 */
.L_x_39:
[----:B------:R-:W-:Y:S01]  /*3100*/  R2UR UR4, R147 ;  /* 0x00000000930472ca */ /* 0x000fe200000e0000 */
[----:B------:R-:W-:Y:S01]  /*3110*/  UIADD3 UR49, UPT, UPT, UR50, UR63, URZ ;  /* 0x0000003f32317290 */ /* 0x000fe2000fffe0ff */
[----:B------:R-:W-:Y:S01]  /*3120*/  PLOP3.LUT P1, PT, PT, PT, PT, 0x80, 0x8 ;  /* 0x000000000008781c */ /* 0x000fe20003f2f070 */
[----:B------:R-:W-:Y:S01]  /*3130*/  UMOV UR36, UR42 ;  /* 0x0000002a00247c82 */ /* 0x000fe20008000000 */
[----:B------:R-:W-:-:S09]  /*3140*/  LOP3.LUT R2, R2, 0x1, RZ, 0x3c, !PT ;  /* 0x0000000102027812 */ /* 0x000fd200078e3cff */
[----:B------:R-:W-:Y:S01]  /*3150*/  UIADD3 UR51, UPT, UPT, UR48, UR4, URZ ;  /* 0x0000000430337290 */ /* 0x000fe2000fffe0ff */
[----:B------:R-:W-:Y:S11]  /*3160*/  BRA.U UP1, `(.L_x_40) ;  /* 0xffffffe901a87547 */ /* 0x000ff6000b83ffff */
[----:B------:R-:W-:Y:S01]  /*3170*/  UIADD3 UR30, UPT, UPT, UR30, 0x148, URZ ;  /* 0x000001481e1e7890 */ /* 0x000fe2000fffe0ff */
[----:B------:R-:W-:-:S03]  /*3180*/  MOV R2, UR27 ;  /* 0x0000001b00027c02 */ /* 0x000fc60008000f00 */
[----:B------:R-:W-:Y:S01]  /*3190*/  ULEA UR4, UR31, UR30, 0x3 ;  /* 0x0000001e1f047291 */ /* 0x000fe2000f8e18ff */
[----:B------:R-:W-:-:S08]  /*31a0*/  SHF.L.U32 R2, R2, 0x1f, RZ ;  /* 0x0000001f02027819 */ /* 0x000fd000000006ff */
[----:B------:R-:W1:Y:S02]  /*31b0*/  SYNCS.PHASECHK.TRANS64.TRYWAIT P0, [UR4], R2 ;  /* 0x00000002ff0075a7 */ /* 0x000e640008001104 */
[----:B-1----:R-:W-:Y:S05]  /*31c0*/  @!P0 BRA `(.L_x_41) ;  /* 0x0000006400048947 */ /* 0x002fea0003800000 */
.L_x_149:
[----:B------:R-:W-:-:S04]  /*31d0*/  UIADD3 UR4, UPT, UPT, UR31, 0x1, URZ ;  /* 0x000000011f047890 */ /* 0x000fc8000fffe0ff */
[----:B------:R-:W-:-:S04]  /*31e0*/  UISETP.NE.AND UP0, UPT, UR4, 0x29, UPT ;  /* 0x000000290400788c */ /* 0x000fc8000bf05270 */
[----:B------:R-:W-:Y:S02]  /*31f0*/  USEL UR5, URZ, 0x1, UP0 ;  /* 0x00000001ff057887 */ /* 0x000fe40008000000 */
[----:B------:R-:W-:Y:S02]  /*3200*/  USEL UR4, UR4, URZ, UP0 ;  /* 0x000000ff04047287 */ /* 0x000fe40008000000 */
[----:B------:R-:W-:Y:S02]  /*3210*/  ULOP3.LUT UR6, UR27, UR5, URZ, 0x3c, !UPT ;  /* 0x000000051b067292 */ /* 0x000fe4000f8e3cff */
[----:B------:R-:W-:-:S04]  /*3220*/  ULEA UR5, UR4, UR30, 0x3 ;  /* 0x0000001e04057291 */ /* 0x000fc8000f8e18ff */
[----:B-1----:R-:W-:-:S04]  /*3230*/  MOV R2, UR6 ;  /* 0x0000000600027c02 */ /* 0x002fc80008000f00 */
[----:B------:R-:W-:-:S04]  /*3240*/  SHF.L.U32 R2, R2, 0x1f, RZ ;  /* 0x0000001f02027819 */ /* 0x000fc800000006ff */
[----:B------:R-:W1:Y:S02]  /*3250*/  SYNCS.PHASECHK.TRANS64.TRYWAIT P0, [UR5], R2 ;  /* 0x00000002ff0075a7 */ /* 0x000e640008001105 */
[----:B-1----:R-:W-:Y:S05]  /*3260*/  @!P0 BRA `(.L_x_42) ;  /* 0x0000006000f48947 */ /* 0x002fea0003800000 */
.L_x_151:
        /* <DEDUP_REMOVED lines=10> */
.L_x_153:
        /* <DEDUP_REMOVED lines=10> */
.L_x_155:
        /* <DEDUP_REMOVED lines=10> */
.L_x_157:
        /* <DEDUP_REMOVED lines=10> */
.L_x_159:
        /* <DEDUP_REMOVED lines=10> */
.L_x_161:
        /* <DEDUP_REMOVED lines=10> */
.L_x_163:
        /* <DEDUP_REMOVED lines=10> */
.L_x_165:
        /* <DEDUP_REMOVED lines=10> */
.L_x_167:
        /* <DEDUP_REMOVED lines=10> */
.L_x_169:
        /* <DEDUP_REMOVED lines=10> */
.L_x_171:
        /* <DEDUP_REMOVED lines=10> */
.L_x_173:
        /* <DEDUP_REMOVED lines=10> */
.L_x_175:
        /* <DEDUP_REMOVED lines=10> */
.L_x_177:
        /* <DEDUP_REMOVED lines=10> */
.L_x_179:
        /* <DEDUP_REMOVED lines=10> */
.L_x_181:
        /* <DEDUP_REMOVED lines=10> */
.L_x_183:
        /* <DEDUP_REMOVED lines=10> */
.L_x_185:
        /* <DEDUP_REMOVED lines=10> */
.L_x_187:
        /* <DEDUP_REMOVED lines=10> */
.L_x_189:
        /* <DEDUP_REMOVED lines=10> */
.L_x_191:
        /* <DEDUP_REMOVED lines=10> */
.L_x_193:
        /* <DEDUP_REMOVED lines=10> */
.L_x_195:
        /* <DEDUP_REMOVED lines=10> */
.L_x_197:
        /* <DEDUP_REMOVED lines=10> */
.L_x_199:
        /* <DEDUP_REMOVED lines=10> */
.L_x_201:
        /* <DEDUP_REMOVED lines=10> */
.L_x_203:
        /* <DEDUP_REMOVED lines=10> */
.L_x_205:
        /* <DEDUP_REMOVED lines=10> */
.L_x_207:
        /* <DEDUP_REMOVED lines=10> */
.L_x_209:
        /* <DEDUP_REMOVED lines=10> */
.L_x_211:
        /* <DEDUP_REMOVED lines=10> */
.L_x_213:
        /* <DEDUP_REMOVED lines=10> */
.L_x_215:
        /* <DEDUP_REMOVED lines=10> */
.L_x_217:
        /* <DEDUP_REMOVED lines=10> */
.L_x_219:
        /* <DEDUP_REMOVED lines=10> */
.L_x_221:
        /* <DEDUP_REMOVED lines=10> */
.L_x_223:
        /* <DEDUP_REMOVED lines=10> */
.L_x_225:
        /* <DEDUP_REMOVED lines=10> */
.L_x_227:
[----:B------:R-:W-:-:S04]  /*4a30*/  UIADD3 UR4, UPT, UPT, UR4, 0x1, URZ ;  /* 0x0000000104047890 */ /* 0x000fc8000fffe0ff */
[----:B------:R-:W-:-:S04]  /*4a40*/  UISETP.NE.AND UP0, UPT, UR4, 0x29, UPT ;  /* 0x000000290400788c */ /* 0x000fc8000bf05270 */
[----:B------:R-:W-:Y:S02]  /*4a50*/  USEL UR5, URZ, 0x1, UP0 ;  /* 0x00000001ff057887 */ /* 0x000fe40008000000 */
[----:B------:R-:W-:Y:S02]  /*4a60*/  USEL UR4, UR4, URZ, UP0 ;  /* 0x000000ff04047287 */ /* 0x000fe40008000000 */
[----:B------:R-:W-:Y:S02]  /*4a70*/  ULOP3.LUT UR5, UR6, UR5, URZ, 0x3c, !UPT ;  /* 0x0000000506057292 */ /* 0x000fe4000f8e3cff */
[----:B------:R-:W-:-:S04]  /*4a80*/  ULEA UR4, UR4, UR30, 0x3 ;  /* 0x0000001e04047291 */ /* 0x000fc8000f8e18ff */
[----:B-1----:R-:W-:Y:S02]  /*4a90*/  IMAD.U32 R2, RZ, RZ, UR5 ;  /* 0x00000005ff027e24 */ /* 0x002fe4000f8e00ff */
[----:B------:R-:W-:-:S03]  /*4aa0*/  MOV R0, UR4 ;  /* 0x0000000400007c02 */ /* 0x000fc60008000f00 */
[----:B------:R-:W-:-:S07]  /*4ab0*/  SHF.L.U32 R2, R2, 0x1f, RZ ;  /* 0x0000001f02027819 */ /* 0x000fce00000006ff */
.L_x_81:
[----:B-1----:R1:W2:Y:S02]  /*4ac0*/  SYNCS.PHASECHK.TRANS64.TRYWAIT P0, [R0+URZ], R2 ;  /* 0x00000002000075a7 */ /* 0x0022a400080011ff */
[----:B--2---:R-:W-:Y:S05]  /*4ad0*/  @!P0 NANOSLEEP.SYNCS 0x989680 ;  /* 0x009896800000895d */ /* 0x004fea0003900000 */
[----:B------:R-:W2:Y:S02]  /*4ae0*/  @!P0 SYNCS.PHASECHK.TRANS64 P0, [R0+URZ], R2 ;  /* 0x00000002000085a7 */ /* 0x000ea400080010ff */
[----:B--2---:R-:W-:Y:S05]  /*4af0*/  @P0 EXIT ;  /* 0x000000000000094d */ /* 0x004fea0003800000 */
[----:B------:R-:W-:Y:S05]  /*4b00*/  BRA `(.L_x_81) ;  /* 0xfffffffc00ec7947 */ /* 0x000fea000383ffff */
.L_x_22:
[----:B------:R-:W2:Y:S02]  /*4b10*/  S2UR UR4, SR_CgaCtaId ;  /* 0x00000000000479c3 */ /* 0x000ea40000008800 */
[----:B--2---:R-:W-:-:S04]  /*4b20*/  UISETP.NE.AND UP0, UPT, UR4, URZ, UPT ;  /* 0x000000ff0400728c */ /* 0x004fc8000bf05270 */
[----:B------:R-:W-:-:S09]  /*4b30*/  UISETP.NE.OR UP0, UPT, UR18, 0x1, UP0 ;  /* 0x000000011200788c */ /* 0x000fd20008705670 */
[----:B------:R-:W-:Y:S05]  /*4b40*/  BRA.U UP0, `(.L_x_82) ;  /* 0x0000000100b47547 */ /* 0x000fea000b800000 */
[----:B------:R-:W2:Y:S01]  /*4b50*/  S2UR UR5, SR_CgaCtaId ;  /* 0x00000000000579c3 */ /* 0x000ea20000008800 */
[----:B------:R-:W-:Y:S01]  /*4b60*/  UMOV UR4, 0x400 ;  /* 0x0000040000047882 */ /* 0x000fe20000000000 */
[----:B------:R-:W-:Y:S01]  /*4b70*/  HFMA2 R2, -RZ, RZ, 0, 5.9604644775390625e-08 ;  /* 0x00000001ff027431 */ /* 0x000fe200000001ff */
[----:B------:R-:W-:Y:S01]  /*4b80*/  ISETP.GE.U32.AND P0, PT, R3, 0x2, PT ;  /* 0x000000020300780c */ /* 0x000fe20003f06070 */
[----:B------:R-:W-:Y:S01]  /*4b90*/  IMAD.MOV.U32 R8, RZ, RZ, RZ ;  /* 0x000000ffff087224 */ /* 0x000fe200078e00ff */
[----:B--2---:R-:W-:-:S04]  /*4ba0*/  ULEA UR4, UR5, UR4, 0x18 ;  /* 0x0000000405047291 */ /* 0x004fc8000f8ec0ff */
[----:B------:R-:W-:Y:S02]  /*4bb0*/  UIADD3 UR5, UPT, UPT, UR4, 0x2b8, URZ ;  /* 0x000002b804057890 */ /* 0x000fe4000fffe0ff */
[----:B------:R-:W-:Y:S02]  /*4bc0*/  UIADD3 UR8, UPT, UPT, UR4, 0x2b0, URZ ;  /* 0x000002b004087890 */ /* 0x000fe4000fffe0ff */
[----:B------:R-:W-:-:S12]  /*4bd0*/  UPRMT UR5, URZ, 0x654, UR5 ;  /* 0x00000654ff057896 */ /* 0x000fd80008000005 */
.L_x_85:
[----:B------:R-:W-:Y:S01]  /*4be0*/  SHF.L.U32 R6, R2, 0x1f, RZ ;  /* 0x0000001f02067819 */ /* 0x000fe200000006ff */
[----:B------:R-:W-:Y:S02]  /*4bf0*/  IMAD.U32 R4, RZ, RZ, UR8 ;  /* 0x00000008ff047e24 */ /* 0x000fe4000f8e00ff */
[----:B------:R-:W-:Y:S01]  /*4c00*/  @!P0 IMAD.MOV.U32 R5, RZ, RZ, 0x10 ;  /* 0x00000010ff058424 */ /* 0x000fe200078e00ff */
[----:B------:R-:W2:Y:S02]  /*4c10*/  SYNCS.PHASECHK.TRANS64.TRYWAIT P1, [UR4+0x2b8], R6 ;  /* 0x0002b806ff0075a7 */ /* 0x000ea40008021104 */
[----:B------:R-:W-:-:S04]  /*4c20*/  PRMT R4, R3, 0x654, R4 ;  /* 0x0000065403047816 */ /* 0x000fc80000000004 */
[----:B------:R-:W-:Y:S01]  /*4c30*/  SEL R0, R4, R0, !P0 ;  /* 0x0000000004007207 */ /* 0x000fe20004000000 */
[----:B--2---:R-:W-:Y:S06]  /*4c40*/  @!P1 BRA `(.L_x_83) ;  /* 0x0000005800249947 */ /* 0x004fec0003800000 */
.L_x_229:
[----:B------:R-:W-:Y:S01]  /*4c50*/  UIADD3 UR6, UPT, UPT, UR4, 0x2f0, URZ ;  /* 0x000002f004067890 */ /* 0x000fe2000fffe0ff */
[----:B------:R3:W-:Y:S01]  /*4c60*/  @!P0 SYNCS.ARRIVE.TRANS64.RED RZ, [R0+URZ], R5 ;  /* 0x0000000500ff89a7 */ /* 0x0007e200080004ff */
[----:B------:R-:W-:Y:S01]  /*4c70*/  UIADD3 UR7, UPT, UPT, UR4, 0x2b0, URZ ;  /* 0x000002b004077890 */ /* 0x000fe2000fffe0ff */
[----:B------:R-:W-:-:S08]  /*4c80*/  LOP3.LUT R2, R2, 0x1, RZ, 0x3c, !PT ;  /* 0x0000000102027812 */ /* 0x000fd000078e3cff */
[----:B------:R-:W-:Y:S06]  /*4c90*/  UGETNEXTWORKID.BROADCAST [UR6], [UR7] ;  /* 0x00000000060073ca */ /* 0x000fec0008000100 */
[----:B---3--:R-:W-:-:S04]  /*4ca0*/  SHF.L.U32 R5, R8, 0x1f, RZ ;  /* 0x0000001f08057819 */ /* 0x008fc800000006ff */
[----:B------:R-:W3:Y:S02]  /*4cb0*/  SYNCS.PHASECHK.TRANS64.TRYWAIT P1, [UR4+0x2b0], R5 ;  /* 0x0002b005ff0075a7 */ /* 0x000ee40008021104 */
[----:B---3--:R-:W-:Y:S05]  /*4cc0*/  @!P1 BRA `(.L_x_84) ;  /* 0x00000058001c9947 */ /* 0x008fea0003800000 */
.L_x_231:
[----:B--2---:R-:W2:Y:S01]  /*4cd0*/  LDS.128 R4, [UR4+0x2f0] ;  /* 0x0002f004ff047984 */ /* 0x004ea20008000c00 */
[----:B------:R-:W-:Y:S01]  /*4ce0*/  LOP3.LUT R8, R8, 0x1, RZ, 0x3c, !PT ;  /* 0x0000000108087812 */ /* 0x000fe200078e3cff */
[----:B------:R-:W-:Y:S01]  /*4cf0*/  @!PT LDS RZ, [RZ] ;  /* 0x00000000fffff984 */ /* 0x000fe20000000800 */
[----:B------:R-:W-:Y:S01]  /*4d00*/  @!PT LDS RZ, [RZ] ;  /* 0x00000000fffff984 */ /* 0x000fe20000000800 */
[----:B------:R-:W-:Y:S01]  /*4d10*/  @!PT LDS RZ, [RZ] ;  /* 0x00000000fffff984 */ /* 0x000fe20000000800 */
[----:B------:R-:W-:Y:S01]  /*4d20*/  @!PT LDS RZ, [RZ] ;  /* 0x00000000fffff984 */ /* 0x000fe20000000800 */
[----:B------:R3:W-:Y:S06]  /*4d30*/  MEMBAR.ALL.CTA ;  /* 0x0000000000007992 */ /* 0x0007ec0000008000 */
[----:B---3--:R-:W3:Y:S02]  /*4d40*/  FENCE.VIEW.ASYNC.S ;  /* 0x00000000000073c6 */ /* 0x008ee40000000000 */
[----:B---3--:R-:W-:Y:S01]  /*4d50*/  SYNCS.ARRIVE.TRANS64.RED.A1T0 RZ, [UR5], RZ ;  /* 0x000000ffffff79a7 */ /* 0x008fe20008100405 */
[----:B--2---:R-:W-:-:S13]  /*4d60*/  LOP3.LUT P1, RZ, R6, 0x1, RZ, 0xc0, !PT ;  /* 0x0000000106ff7812 */ /* 0x004fda000782c0ff */
[----:B------:R-:W-:Y:S05]  /*4d70*/  @P1 BRA `(.L_x_85) ;  /* 0xfffffffc00981947 */ /* 0x000fea000383ffff */
[----:B------:R-:W-:-:S04]  /*4d80*/  SHF.L.U32 R0, R2, 0x1f, RZ ;  /* 0x0000001f02007819 */ /* 0x000fc800000006ff */
[----:B------:R-:W2:Y:S02]  /*4d90*/  SYNCS.PHASECHK.TRANS64 P0, [UR4+0x2b8], R0 ;  /* 0x0002b800ff0075a7 */ /* 0x000ea40008001004 */
[----:B-12---:R-:W-:Y:S05]  /*4da0*/  @P0 EXIT ;  /* 0x000000000000094d */ /* 0x006fea0003800000 */
[----:B------:R-:W-:-:S07]  /*4db0*/  MOV R0, UR4 ;  /* 0x0000000400007c02 */ /* 0x000fce0008000f00 */
.L_x_86:
[----:B-1----:R-:W-:-:S04]  /*4dc0*/  SHF.L.U32 R3, R2, 0x1f, RZ ;  /* 0x0000001f02037819 */ /* 0x002fc800000006ff */
[----:B------:R1:W2:Y:S03]  /*4dd0*/  SYNCS.PHASECHK.TRANS64.TRYWAIT P0, [R0+URZ+0x2b8], R3 ;  /* 0x0002b803000075a7 */ /* 0x0002a600080011ff */
[----:B--2---:R-:W-:Y:S05]  /*4de0*/  @!P0 NANOSLEEP.SYNCS 0x989680 ;  /* 0x009896800000895d */ /* 0x004fea0003900000 */
[----:B------:R-:W2:Y:S02]  /*4df0*/  @!P0 SYNCS.PHASECHK.TRANS64 P0, [R0+URZ+0x2b8], R3 ;  /* 0x0002b803000085a7 */ /* 0x000ea400080010ff */
[----:B--2---:R-:W-:Y:S05]  /*4e00*/  @P0 EXIT ;  /* 0x000000000000094d */ /* 0x004fea0003800000 */
[----:B------:R-:W-:Y:S05]  /*4e10*/  BRA `(.L_x_86) ;  /* 0xfffffffc00e87947 */ /* 0x000fea000383ffff */
.L_x_82:
[----:B------:R-:W-:Y:S05]  /*4e20*/  BRA.U UP4, `(.L_x_87) ;  /* 0x0000001104387547 */ /* 0x000fea000b800000 */
[----:B------:R-:W2:Y:S01]  /*4e30*/  S2UR UR4, SR_CgaCtaId ;  /* 0x00000000000479c3 */ /* 0x000ea20000008800 */
[----:B------:R-:W-:Y:S01]  /*4e40*/  UMOV UR5, 0x40 ;  /* 0x0000004000057882 */ /* 0x000fe20000000000 */
[----:B------:R-:W-:Y:S01]  /*4e50*/  NOP ;  /* 0x0000000000007918 */ /* 0x000fe20000000000 */
[----:B------:R-:W-:Y:S01]  /*4e60*/  UMOV UR6, 0x400 ;  /* 0x0000040000067882 */ /* 0x000fe20000000000 */
[----:B--2---:R-:W-:Y:S02]  /*4e70*/  ULEA UR5, UR4, UR5, 0x18 ;  /* 0x0000000504057291 */ /* 0x004fe4000f8ec0ff */
[----:B------:R-:W-:-:S07]  /*4e80*/  ULEA UR6, UR4, UR6, 0x18 ;  /* 0x0000000604067291 */ /* 0x000fce000f8ec0ff */
[----:B------:R-:W2:Y:S02]  /*4e90*/  LDS.U8 R3, [UR5+0x1c] ;  /* 0x00001c05ff037984 */ /* 0x000ea40008000000 */
[----:B--2---:R-:W-:-:S13]  /*4ea0*/  ISETP.NE.AND P0, PT, R3, RZ, PT ;  /* 0x000000ff0300720c */ /* 0x004fda0003f05270 */
[----:B------:R-:W-:Y:S05]  /*4eb0*/  @P0 BRA `(.L_x_88) ;  /* 0x0000000400080947 */ /* 0x000fea0003800000 */
[----:B------:R-:W-:Y:S02]  /*4ec0*/  UISETP.NE.U32.AND UP1, UPT, UR26, 0x1, UPT ;  /* 0x000000011a00788c */ /* 0x000fe4000bf25070 */
[----:B------:R-:W-:-:S07]  /*4ed0*/  UIADD3 UR7, UPT, UPT, UR5, 0x8, URZ ;  /* 0x0000000805077890 */ /* 0x000fce000fffe0ff */
[----:B------:R-:W-:Y:S05]  /*4ee0*/  BRA.U !UP1, `(.L_x_89) ;  /* 0x00000001099c7547 */ /* 0x000fea000b800000 */
[----:B------:R-:W-:Y:S01]  /*4ef0*/  ELECT P0, URZ, PT ;  /* 0x0000000000ff782f */ /* 0x000fe20003800000 */
[----:B------:R-:W-:-:S12]  /*4f00*/  BSSY B0, `(.L_x_89) ;  /* 0x0000025000007945 */ /* 0x000fd80003800000 */
[----:B------:R-:W-:Y:S05]  /*4f10*/  @!P0 BRA `(.L_x_90) ;  /* 0x00000000008c8947 */ /* 0x000fea0003800000 */
[----:B------:R-:W-:-:S05]  /*4f20*/  UMOV UR4, 0x10 ;  /* 0x0000001000047882 */ /* 0x000fca0000000000 */
[----:B------:R-:W-:Y:S04]  /*4f30*/  DEPBAR.LE SB2, 0x36 ;  /* 0x0000ad800000791a */ /* 0x000fe80000000000 */
[----:B------:R-:W2:Y:S02]  /*4f40*/  UTCATOMSWS.2CTA.FIND_AND_SET.ALIGN UP0, UR4, UR4 ;  /* 0x00000004000475e3 */ /* 0x000ea40008200800 */
[----:B--2---:R-:W-:Y:S01]  /*4f50*/  MOV R10, UR4 ;  /* 0x00000004000a7c02 */ /* 0x004fe20008000f00 */
[----:B------:R-:W-:Y:S06]  /*4f60*/  BRA.U UP0, `(.L_x_91) ;  /* 0x0000000100187547 */ /* 0x000fec000b800000 */
.L_x_92:
[----:B------:R-:W-:Y:S05]  /*4f70*/  NANOSLEEP 0x64 ;  /* 0x000000640000795d */ /* 0x000fea0003800000 */
[----:B------:R-:W-:-:S05]  /*4f80*/  UMOV UR4, 0x10 ;  /* 0x0000001000047882 */ /* 0x000fca0000000000 */
[----:B------:R-:W-:Y:S04]  /*4f90*/  DEPBAR.LE SB2, 0x36 ;  /* 0x0000ad800000791a */ /* 0x000fe80000000000 */
[----:B------:R-:W2:Y:S02]  /*4fa0*/  UTCATOMSWS.2CTA.FIND_AND_SET.ALIGN UP0, UR4, UR4 ;  /* 0x00000004000475e3 */ /* 0x000ea40008200800 */
[----:B--2---:R-:W-:Y:S01]  /*4fb0*/  MOV R10, UR4 ;  /* 0x00000004000a7c02 */ /* 0x004fe20008000f00 */
[----:B------:R-:W-:Y:S05]  /*4fc0*/  BRA.U !UP0, `(.L_x_92) ;  /* 0xfffffffd08e87547 */ /* 0x000fea000b83ffff */
.L_x_91:
[----:B------:R-:W2:Y:S01]  /*4fd0*/  LDS R6, [UR5+0x10] ;  /* 0x00001005ff067984 */ /* 0x000ea20008000800 */
[----:B------:R-:W-:Y:S01]  /*4fe0*/  IMAD.U32 R3, RZ, RZ, UR6 ;  /* 0x00000006ff037e24 */ /* 0x000fe2000f8e00ff */
[----:B------:R-:W-:-:S03]  /*4ff0*/  MOV R4, UR25 ;  /* 0x0000001900047c02 */ /* 0x000fc60008000f00 */
[----:B------:R-:W-:Y:S01]  /*5000*/  VIADD R3, R3, 0x300 ;  /* 0x0000030003037836 */ /* 0x000fe20000000000 */
[----:B--2---:R-:W-:-:S04]  /*5010*/  SHF.L.U32 R6, R6, 0x1f, RZ ;  /* 0x0000001f06067819 */ /* 0x004fc800000006ff */
[----:B------:R-:W2:Y:S02]  /*5020*/  SYNCS.PHASECHK.TRANS64.TRYWAIT P0, [UR5+0x8], R6 ;  /* 0x00000806ff0075a7 */ /* 0x000ea40008001105 */
[----:B--2---:R-:W-:Y:S05]  /*5030*/  @P0 BRA `(.L_x_93) ;  /* 0x0000000000080947 */ /* 0x004fea0003800000 */
[----:B------:R-:W2:Y:S02]  /*5040*/  SYNCS.PHASECHK.TRANS64.TRYWAIT P0, [UR5+0x8], R6 ;  /* 0x00000806ff0075a7 */ /* 0x000ea40008001105 */
[----:B--2---:R-:W-:Y:S05]  /*5050*/  @!P0 BRA `(.L_x_94) ;  /* 0x0000005400508947 */ /* 0x004fea0003800000 */
.L_x_93:
[----:B------:R-:W-:Y:S01]  /*5060*/  PRMT R4, R4, 0x654, R3 ;  /* 0x0000065404047816 */ /* 0x000fe20000000003 */
[----:B------:R-:W-:Y:S01]  /*5070*/  HFMA2 R3, -RZ, RZ, 0, 5.9604644775390625e-08 ;  /* 0x00000001ff037431 */ /* 0x000fe200000001ff */
[----:B------:R-:W-:Y:S01]  /*5080*/  UPRMT UR4, UR25, 0x654, UR7 ;  /* 0x0000065419047896 */ /* 0x000fe20008000007 */
[----:B------:R-:W-:Y:S02]  /*5090*/  IMAD.MOV.U32 R8, RZ, RZ, 0xffff ;  /* 0x0000ffffff087424 */ /* 0x000fe400078e00ff */
[----:B--2---:R-:W-:Y:S02]  /*50a0*/  IMAD.MOV.U32 R6, RZ, RZ, 0x4 ;  /* 0x00000004ff067424 */ /* 0x004fe400078e00ff */
[----:B------:R-:W-:Y:S01]  /*50b0*/  IMAD.SHL.U32 R9, R10, 0x20, RZ ;  /* 0x000000200a097824 */ /* 0x000fe200078e00ff */
[----:B------:R-:W-:Y:S02]  /*50c0*/  MOV R5, UR4 ;  /* 0x0000000400057c02 */ /* 0x000fe40008000f00 */
[-C--:B------:R-:W-:Y:S01]  /*50d0*/  SHF.L.U32 R8, R8, R10.reuse, RZ ;  /* 0x0000000a08087219 */ /* 0x080fe200000006ff */
[----:B------:R2:W-:Y:S01]  /*50e0*/  SYNCS.ARRIVE.TRANS64.RED RZ, [UR4], R6 ;  /* 0x00000006ffff79a7 */ /* 0x0005e20008000404 */
[----:B------:R-:W-:Y:S01]  /*50f0*/  SHF.L.U32 R7, R3, R10, RZ ;  /* 0x0000000a03077219 */ /* 0x000fe200000006ff */
[----:B------:R2:W-:Y:S04]  /*5100*/  STS [UR6+0x300], R9 ;  /* 0x00030009ff007988 */ /* 0x0005e80008000806 */
[----:B------:R2:W-:Y:S04]  /*5110*/  STAS [R4.64], R10 ;  /* 0x0000000a04007dbd */ /* 0x0005e8000c0008ff */
[----:B------:R2:W-:Y:S04]  /*5120*/  ATOMS.OR RZ, [UR5+0x14], R8 ;  /* 0x00001408ffff798c */ /* 0x0005e8000b000005 */
[----:B------:R2:W-:Y:S04]  /*5130*/  ATOMS.OR RZ, [UR5+0x18], R7 ;  /* 0x00001807ffff798c */ /* 0x0005e8000b000005 */
[----:B------:R2:W-:Y:S02]  /*5140*/  ATOMS.XOR RZ, [UR5+0x10], R3 ;  /* 0x00001003ffff798c */ /* 0x0005e4000b800005 */
.L_x_90:
[----:B-1----:R-:W-:Y:S05]  /*5150*/  BSYNC B0 ;  /* 0x0000000000007941 */ /* 0x002fea0003800000 */
.L_x_89:
[----:B------:R-:W-:Y:S05]  /*5160*/  BRA.U UP1, `(.L_x_95) ;  /* 0x00000001016c7547 */ /* 0x000fea000b800000 */
[----:B------:R-:W-:-:S03]  /*5170*/  UMOV UR4, 0xffffffff ;  /* 0xffffffff00047882 */ /* 0x000fc60000000000 */
[----:B------:R-:W-:Y:S05]  /*5180*/  BRA.DIV UR4, `(.L_x_96) ;  /* 0x00000056041c7947 */ /* 0x000fea000b800000 */
[----:B------:R-:W-:-:S13]  /*5190*/  ELECT P0, URZ, PT ;  /* 0x0000000000ff782f */ /* 0x000fda0003800000 */
.L_x_234:
[----:B------:R-:W-:Y:S05]  /*51a0*/  @!P0 BRA `(.L_x_95) ;  /* 0x00000000005c8947 */ /* 0x000fea0003800000 */
[----:B--2---:R-:W2:Y:S02]  /*51b0*/  LDS R4, [UR5+0x10] ;  /* 0x00001005ff047984 */ /* 0x004ea40008000800 */
[----:B--2---:R-:W-:-:S04]  /*51c0*/  SHF.L.U32 R4, R4, 0x1f, RZ ;  /* 0x0000001f04047819 */ /* 0x004fc800000006ff */
[----:B------:R-:W2:Y:S02]  /*51d0*/  SYNCS.PHASECHK.TRANS64.TRYWAIT P0, [UR5+0x8], R4 ;  /* 0x00000804ff0075a7 */ /* 0x000ea40008001105 */
[----:B--2---:R-:W-:Y:S05]  /*51e0*/  @P0 BRA `(.L_x_97) ;  /* 0x0000000000080947 */ /* 0x004fea0003800000 */
[----:B------:R-:W2:Y:S02]  /*51f0*/  SYNCS.PHASECHK.TRANS64.TRYWAIT P0, [UR5+0x8], R4 ;  /* 0x00000804ff0075a7 */ /* 0x000ea40008001105 */
[----:B--2---:R-:W-:Y:S05]  /*5200*/  @!P0 BRA `(.L_x_98) ;  /* 0x0000005400208947 */ /* 0x004fea0003800000 */
.L_x_97:
[----:B------:R-:W3:Y:S01]  /*5210*/  LDS R6, [UR6+0x300] ;  /* 0x00030006ff067984 */ /* 0x000ee20008000800 */
[----:B--2---:R-:W-:Y:S02]  /*5220*/  HFMA2 R3, -RZ, RZ, 0, 5.9604644775390625e-08 ;  /* 0x00000001ff037431 */ /* 0x004fe400000001ff */
[----:B------:R-:W-:Y:S01]  /*5230*/  IMAD.MOV.U32 R4, RZ, RZ, 0xffff ;  /* 0x0000ffffff047424 */ /* 0x000fe200078e00ff */
[----:B------:R-:W-:Y:S01]  /*5240*/  UPRMT UR4, UR25, 0x654, UR7 ;  /* 0x0000065419047896 */ /* 0x000fe20008000007 */
[----:B---3--:R-:W-:-:S03]  /*5250*/  IMAD.SHL.U32 R5, R6, 0x20, RZ ;  /* 0x0000002006057824 */ /* 0x008fc600078e00ff */
[-C--:B------:R-:W-:Y:S02]  /*5260*/  SHF.L.U32 R4, R4, R6.reuse, RZ ;  /* 0x0000000604047219 */ /* 0x080fe400000006ff */
[----:B------:R-:W-:Y:S01]  /*5270*/  SHF.L.U32 R6, R3, R6, RZ ;  /* 0x0000000603067219 */ /* 0x000fe200000006ff */
[----:B------:R3:W-:Y:S04]  /*5280*/  STS [UR6+0x300], R5 ;  /* 0x00030005ff007988 */ /* 0x0007e80008000806 */
[----:B------:R3:W-:Y:S04]  /*5290*/  ATOMS.OR RZ, [UR5+0x14], R4 ;  /* 0x00001404ffff798c */ /* 0x0007e8000b000005 */
[----:B------:R3:W-:Y:S01]  /*52a0*/  ATOMS.OR RZ, [UR5+0x18], R6 ;  /* 0x00001806ffff798c */ /* 0x0007e2000b000005 */
[----:B------:R-:W-:Y:S03]  /*52b0*/  SYNCS.ARRIVE.TRANS64.RED.A1T0 RZ, [UR4], RZ ;  /* 0x000000ffffff79a7 */ /* 0x000fe60008100404 */
[----:B------:R3:W-:Y:S01]  /*52c0*/  ATOMS.XOR RZ, [UR5+0x10], R3 ;  /* 0x00001003ffff798c */ /* 0x0007e2000b800005 */
[----:B------:R-:W-:Y:S05]  /*52d0*/  BRA `(.L_x_95) ;  /* 0x0000000000107947 */ /* 0x000fea0003800000 */
.L_x_88:
[----:B------:R-:W-:Y:S02]  /*52e0*/  MOV R3, 0xffffffff ;  /* 0xffffffff00037802 */ /* 0x000fe40000000f00 */
[----:B------:R-:W-:-:S03]  /*52f0*/  MOV R4, 0x5320 ;  /* 0x0000532000047802 */ /* 0x000fc60000000f00 */
[----:B------:R2:W-:Y:S04]  /*5300*/  STS [UR6+0x300], R3 ;  /* 0x00030003ff007988 */ /* 0x0005e80008000806 */
[----:B-12--5:R-:W-:Y:S05]  /*5310*/  CALL.REL.NOINC `($__internal_1_$__cuda_sm10x_tcgen05_guardrail_trap_phase_invalid_during_alloc) ;  /* 0x0000005800047944 */ /* 0x026fea0003c00000 */
.L_x_95:
[----:B------:R-:W-:Y:S05]  /*5320*/  WARPSYNC.ALL ;  /* 0x0000000000007948 */ /* 0x000fea0003800000 */
[----:B------:R-:W4:Y:S01]  /*5330*/  S2UR UR14, SR_CgaCtaId ;  /* 0x00000000000e79c3 */ /* 0x000f220000008800 */
[----:B------:R-:W-:Y:S01]  /*5340*/  UMOV UR4, 0x400 ;  /* 0x0000040000047882 */ /* 0x000fe20000000000 */
[----:B------:R-:W-:-:S06]  /*5350*/  NOP ;  /* 0x0000000000007918 */ /* 0x000fcc0000000000 */
[----:B------:R-:W-:Y:S06]  /*5360*/  BAR.ARV 0x6, 0xa0 ;  /* 0x0182800000007b1d */ /* 0x000fec0000002000 */
[----:B------:R-:W1:Y:S01]  /*5370*/  LDCU.64 UR6, c[0x0][0x388] ;  /* 0x00007100ff0677ac */ /* 0x000e620008000a00 */
[----:B------:R-:W-:Y:S01]  /*5380*/  LOP3.LUT R2, R2, 0xffff, RZ, 0xc0, !PT ;  /* 0x0000ffff02027812 */ /* 0x000fe200078ec0ff */
[----:B--2---:R-:W-:Y:S01]  /*5390*/  IMAD.MOV.U32 R8, RZ, RZ, 0x1 ;  /* 0x00000001ff087424 */ /* 0x004fe200078e00ff */
[----:B------:R-:W-:Y:S01]  /*53a0*/  LOP3.LUT R0, R0, 0xffff, RZ, 0xc0, !PT ;  /* 0x0000ffff00007812 */ /* 0x000fe200078ec0ff */
[----:B------:R-:W2:Y:S01]  /*53b0*/  LDCU.64 UR8, c[0x0][0x390] ;  /* 0x00007200ff0877ac */ /* 0x000ea20008000a00 */
[----:B------:R-:W-:Y:S01]  /*53c0*/  R2UR UR15, R2 ;  /* 0x00000000020f72ca */ /* 0x000fe200000e0000 */
[----:B------:R-:W-:Y:S01]  /*53d0*/  IMAD.MOV.U32 R2, RZ, RZ, RZ ;  /* 0x000000ffff027224 */ /* 0x000fe200078e00ff */
[----:B------:R-:W-:Y:S01]  /*53e0*/  R2UR UR23, R0 ;  /* 0x00000000001772ca */ /* 0x000fe200000e0000 */
[----:B------:R-:W-:Y:S01]  /*53f0*/  IMAD.MOV.U32 R0, RZ, RZ, RZ ;  /* 0x000000ffff007224 */ /* 0x000fe200078e00ff */
[----:B------:R-:W-:-:S02]  /*5400*/  UISETP.NE.AND UP3, UPT, UR26, URZ, UPT ;  /* 0x000000ff1a00728c */ /* 0x000fc4000bf65270 */
[----:B----4-:R-:W-:Y:S01]  /*5410*/  ULEA UR14, UR14, UR4, 0x18 ;  /* 0x000000040e0e7291 */ /* 0x010fe2000f8ec0ff */
[----:B------:R-:W-:Y:S01]  /*5420*/  UMOV UR18, URZ ;  /* 0x000000ff00127c82 */ /* 0x000fe20008000000 */
[----:B------:R-:W-:Y:S02]  /*5430*/  UMOV UR13, URZ ;  /* 0x000000ff000d7c82 */ /* 0x000fe40008000000 */
[----:B------:R-:W-:Y:S01]  /*5440*/  UIADD3 UR22, UPT, UPT, UR14, 0x2b8, URZ ;  /* 0x000002b80e167890 */ /* 0x000fe2000fffe0ff */
[----:B------:R-:W-:Y:S01]  /*5450*/  UMOV UR20, 0x0 ;  /* 0x0000000000147882 */ /* 0x000fe20000000000 */
[----:B-1----:R-:W-:-:S03]  /*5460*/  UIADD3 UR4, UPT, UPT, UR6, 0x1f, URZ ;  /* 0x0000001f06047890 */ /* 0x002fc6000fffe0ff */
[----:B---3--:R-:W1:Y:S01]  /*5470*/  LDS R3, [UR14+0x300] ;  /* 0x0003000eff037984 */ /* 0x008e620008000800 */
[----:B------:R-:W-:Y:S02]  /*5480*/  UPRMT UR22, URZ, 0x654, UR22 ;  /* 0x00000654ff167896 */ /* 0x000fe40008000016 */
[----:B------:R-:W-:Y:S01]  /*5490*/  USHF.R.S32.HI UR5, URZ, 0x1f, UR4 ;  /* 0x0000001fff057899 */ /* 0x000fe20008011404 */
[----:B------:R-:W-:-:S03]  /*54a0*/  UMOV UR21, 0x10110010 ;  /* 0x1011001000157882 */ /* 0x000fc60000000000 */
[----:B------:R-:W-:Y:S02]  /*54b0*/  ULEA.HI UR4, UR5, UR4, URZ, 0x5 ;  /* 0x0000000405047291 */ /* 0x000fe4000f8f28ff */
[----:B------:R-:W-:Y:S02]  /*54c0*/  UIADD3 UR5, UPT, UPT, UR14, 0x2d600, URZ ;  /* 0x0002d6000e057890 */ /* 0x000fe4000fffe0ff */
[----:B------:R-:W-:Y:S02]  /*54d0*/  USHF.R.S32.HI UR4, URZ, 0x5, UR4 ;  /* 0x00000005ff047899 */ /* 0x000fe40008011404 */
[----:B------:R-:W-:Y:S02]  /*54e0*/  USHF.R.U32.HI UR5, URZ, 0x4, UR5 ;  /* 0x00000004ff057899 */ /* 0x000fe40008011605 */
[----:B------:R-:W-:Y:S02]  /*54f0*/  UIMAD UR4, UR4, UR7, URZ ;  /* 0x00000007040472a4 */ /* 0x000fe4000f8e02ff */
[----:B------:R-:W-:-:S02]  /*5500*/  ULOP3.LUT UR17, UR5, 0x3fff, URZ, 0xc0, !UPT ;  /* 0x00003fff05117892 */ /* 0x000fc4000f8ec0ff */
[----:B--2---:R-:W-:-:S04]  /*5510*/  UIMAD UR4, UR4, UR8, URZ ;  /* 0x00000008040472a4 */ /* 0x004fc8000f8e02ff */
[----:B------:R-:W-:Y:S02]  /*5520*/  UIMAD UR6, UR4, UR9, URZ ;  /* 0x00000009040672a4 */ /* 0x000fe4000f8e02ff */
[----:B------:R-:W-:Y:S02]  /*5530*/  UIADD3 UR4, UPT, UPT, UR14, 0x4600, URZ ;  /* 0x000046000e047890 */ /* 0x000fe4000fffe0ff */
[----:B------:R-:W-:Y:S02]  /*5540*/  UIADD3 UR24, UPT, UPT, UR6, -0x1, URZ ;  /* 0xffffffff06187890 */ /* 0x000fe4000fffe0ff */
[----:B------:R-:W-:Y:S02]  /*5550*/  USHF.R.U32.HI UR4, URZ, 0x4, UR4 ;  /* 0x00000004ff047899 */ /* 0x000fe40008011604 */
[----:B------:R-:W-:Y:S02]  /*5560*/  UISETP.GE.AND UP4, UPT, UR6, 0x1, UPT ;  /* 0x000000010600788c */ /* 0x000fe4000bf86270 */
[----:B------:R-:W-:-:S04]  /*5570*/  ULOP3.LUT UR4, UR4, 0x3fff, URZ, 0xc0, !UPT ;  /* 0x00003fff04047892 */ /* 0x000fc8000f8ec0ff */
[----:B------:R-:W-:Y:S01]  /*5580*/  ULOP3.LUT UR16, UR4, 0x10000, URZ, 0xfc, !UPT ;  /* 0x0001000004107892 */ /* 0x000fe2000f8efcff */
[C---:B-1----:R-:W-:Y:S01]  /*5590*/  VIADD R5, R3.reuse, 0x40 ;  /* 0x0000004003057836 */ /* 0x042fe20000000000 */
[----:B------:R-:W-:-:S04]  /*55a0*/  LOP3.LUT R4, R3, 0xffff, RZ, 0xc0, !PT ;  /* 0x0000ffff03047812 */ /* 0x000fc800078ec0ff */
[----:B------:R-:W-:-:S05]  /*55b0*/  LOP3.LUT R5, R5, 0xffff, RZ, 0xc0, !PT ;  /* 0x0000ffff05057812 */ /* 0x000fca00078ec0ff */
[----:B------:R1:W-:Y:S02]  /*55c0*/  STL.64 [R1], R4 ;  /* 0x0000000401007387 */ /* 0x0003e40000100a00 */
.L_x_107:
[----:B-1----:R-:W-:-:S04]  /*55d0*/  SHF.L.U32 R5, R2, 0x1f, RZ ;  /* 0x0000001f02057819 */ /* 0x002fc800000006ff */
[----:B------:R-:W1:Y:S02]  /*55e0*/  SYNCS.PHASECHK.TRANS64.TRYWAIT P0, [UR14+0x2b0], R5 ;  /* 0x0002b005ff0075a7 */ /* 0x000e64000800110e */
[----:B-1--4-:R-:W-:Y:S05]  /*55f0*/  @!P0 BRA `(.L_x_99) ;  /* 0x00000050003c8947 */ /* 0x012fea0003800000 */
.L_x_236:
[----:B-1----:R-:W1:Y:S01]  /*5600*/  LDS.128 R4, [UR14+0x2f0] ;  /* 0x0002f00eff047984 */ /* 0x002e620008000c00 */
[----:B------:R-:W-:Y:S01]  /*5610*/  ULEA UR19, UR18, UR14, 0x3 ;  /* 0x0000000e12137291 */ /* 0x000fe2000f8e18ff */
[----:B------:R-:W-:Y:S01]  /*5620*/  @!PT LDS RZ, [RZ] ;  /* 0x00000000fffff984 */ /* 0x000fe20000000800 */
[----:B------:R-:W-:Y:S01]  /*5630*/  @!PT LDS RZ, [RZ] ;  /* 0x00000000fffff984 */ /* 0x000fe20000000800 */
[----:B------:R-:W-:Y:S01]  /*5640*/  @!PT LDS RZ, [RZ] ;  /* 0x00000000fffff984 */ /* 0x000fe20000000800 */
[----:B------:R-:W-:Y:S01]  /*5650*/  @!PT LDS RZ, [RZ] ;  /* 0x00000000fffff984 */ /* 0x000fe20000000800 */
[----:B------:R2:W-:Y:S06]  /*5660*/  MEMBAR.ALL.CTA ;  /* 0x0000000000007992 */ /* 0x0005ec0000008000 */
[----:B--2---:R-:W2:Y:S02]  /*5670*/  FENCE.VIEW.ASYNC.S ;  /* 0x00000000000073c6 */ /* 0x004ea40000000000 */
[----:B--2---:R-:W-:Y:S01]  /*5680*/  SYNCS.ARRIVE.TRANS64.RED.A1T0 RZ, [UR22], RZ ;  /* 0x000000ffffff79a7 */ /* 0x004fe20008100416 */
[----:B-1----:R-:W-:Y:S01]  /*5690*/  LOP3.LUT P2, RZ, R6, 0x1, RZ, 0xc0, !PT ;  /* 0x0000000106ff7812 */ /* 0x002fe2000784c0ff */
[----:B------:R-:W-:-:S12]  /*56a0*/  BRA.U UP3, `(.L_x_100) ;  /* 0x00000001030c7547 */ /* 0x000fd8000b800000 */
[----:B------:R-:W-:-:S04]  /*56b0*/  SHF.L.U32 R5, R8, 0x1f, RZ ;  /* 0x0000001f08057819 */ /* 0x000fc800000006ff */
[----:B------:R-:W1:Y:S02]  /*56c0*/  SYNCS.PHASECHK.TRANS64.TRYWAIT P0, [UR19+0x2d0], R5 ;  /* 0x0002d005ff0075a7 */ /* 0x000e640008001113 */
[----:B-1----:R-:W-:Y:S05]  /*56d0*/  @!P0 BRA `(.L_x_101) ;  /* 0x00000050001c8947 */ /* 0x002fea0003800000 */
.L_x_100:
[----:B------:R-:W-:Y:S05]  /*56e0*/  BRA.U UP3, `(.L_x_102) ;  /* 0x0000000103b07547 */ /* 0x000fea000b800000 */
[----:B------:R-:W-:Y:S05]  /*56f0*/  BRA.U !UP4, `(.L_x_103) ;  /* 0x000000010ca07547 */ /* 0x000fea000b800000 */
[----:B------:R-:W-:Y:S01]  /*5700*/  ULEA UR4, UR18, UR43, 0x2 ;  /* 0x0000002b12047291 */ /* 0x000fe2000f8e10ff */
[----:B-1----:R-:W-:-:S08]  /*5710*/  SHF.L.U32 R4, R0, 0x1f, RZ ;  /* 0x0000001f00047819 */ /* 0x002fd000000006ff */
[----:B------:R-:W5:Y:S01]  /*5720*/  LDL R5, [UR4] ;  /* 0x00000004ff057983 */ /* 0x000f620008100800 */
[----:B------:R-:W-:Y:S02]  /*5730*/  ULEA UR4, UR13, UR14, 0x3 ;  /* 0x0000000e0d047291 */ /* 0x000fe4000f8e18ff */
[----:B------:R-:W-:Y:S01]  /*5740*/  UPLOP3.LUT UP2, UPT, UPT, UPT, UPT, 0x40, 0x4 ;  /* 0x000000000004789c */ /* 0x000fe20003f4e870 */
[----:B------:R-:W-:-:S06]  /*5750*/  UMOV UR10, UR24 ;  /* 0x00000018000a7c82 */ /* 0x000fcc0008000000 */
[----:B------:R1:W2:Y:S01]  /*5760*/  SYNCS.PHASECHK.TRANS64.TRYWAIT P1, [UR4], R4 ;  /* 0x00000004ff0075a7 */ /* 0x0002a20008021104 */
[----:B------:R-:W-:-:S05]  /*5770*/  UMOV UR4, UR13 ;  /* 0x0000000d00047c82 */ /* 0x000fca0008000000 */
.L_x_106:
[----:B------:R-:W-:Y:S01]  /*5780*/  ULEA UR11, UR4, UR14, 0x3 ;  /* 0x0000000e040b7291 */ /* 0x000fe2000f8e18ff */
[----:B--234-:R-:W-:Y:S11]  /*5790*/  @P1 BRA `(.L_x_104) ;  /* 0x00000000000c1947 */ /* 0x01cff60003800000 */
[----:B------:R-:W-:Y:S04]  /*57a0*/  SHF.L.U32 R6, R0, 0x1f, RZ ;  /* 0x0000001f00067819 */ /* 0x000fe800000006ff */
[----:B------:R-:W2:Y:S02]  /*57b0*/  SYNCS.PHASECHK.TRANS64.TRYWAIT P0, [UR11], R6 ;  /* 0x00000006ff0075a7 */ /* 0x000ea4000800110b */
[----:B--2---:R-:W-:Y:S05]  /*57c0*/  @!P0 BRA `(.L_x_105) ;  /* 0x0000004c00f88947 */ /* 0x004fea0003800000 */
.L_x_104:
[----:B------:R-:W-:Y:S01]  /*57d0*/  UISETP.NE.AND UP0, UPT, UR10, URZ, UPT ;  /* 0x000000ff0a00728c */ /* 0x000fe2000bf05270 */
[----:B------:R-:W-:Y:S01]  /*57e0*/  PLOP3.LUT P1, PT, PT, PT, PT, 0x80, 0x8 ;  /* 0x000000000008781c */ /* 0x000fe20003f2f070 */
[----:B------:R-:W-:Y:S02]  /*57f0*/  UIADD3 UR5, UPT, UPT, UR4, 0x1, URZ ;  /* 0x0000000104057890 */ /* 0x000fe4000fffe0ff */
[----:B------:R-:W-:Y:S02]  /*5800*/  ULEA UR8, UR4, UR17, 0x6 ;  /* 0x0000001104087291 */ /* 0x000fe4000f8e30ff */
[----:B------:R-:W-:Y:S01]  /*5810*/  UISETP.NE.AND UP1, UPT, UR5, 0x29, UPT ;  /* 0x000000290500788c */ /* 0x000fe2000bf25270 */
[----:B------:R-:W-:Y:S01]  /*5820*/  PLOP3.LUT P0, PT, PT, PT, UP0, 0x80, 0x8 ;  /* 0x000000000008781c */ /* 0x000fe20003f0f008 */
[----:B------:R-:W-:Y:S01]  /*5830*/  UMOV UR9, 0xc0004010 ;  /* 0xc000401000097882 */ /* 0x000fe20000000000 */
[----:B------:R-:W-:Y:S01]  /*5840*/  UMOV UR7, 0xc0004010 ;  /* 0xc000401000077882 */ /* 0x000fe20000000000 */
[----:B------:R-:W-:Y:S02]  /*5850*/  USEL UR6, URZ, 0x1, UP1 ;  /* 0x00000001ff067887 */ /* 0x000fe40008800000 */
[----:B------:R-:W-:Y:S04]  /*5860*/  USEL UR13, UR5, URZ, UP1 ;  /* 0x000000ff050d7287 */ /* 0x000fe80008800000 */
[----:B------:R-:W-:Y:S01]  /*5870*/  @UP0 ULEA UR5, UR13, UR14, 0x3 ;  /* 0x0000000e0d050291 */ /* 0x000fe2000f8e18ff */
[----:B------:R-:W-:Y:S01]  /*5880*/  LOP3.LUT R0, R0, UR6, RZ, 0x3c, !PT ;  /* 0x0000000600007c12 */ /* 0x000fe2000f8e3cff */
[----:B------:R-:W-:Y:S02]  /*5890*/  ULEA UR6, UR4, UR16, 0x8 ;  /* 0x0000001004067291 */ /* 0x000fe4000f8e40ff */
[----:B------:R-:W-:Y:S01]  /*58a0*/  UIADD3 UR4, UPT, UPT, UR10, 0x1, URZ ;  /* 0x000000010a047890 */ /* 0x000fe2000fffe0ff */
[----:B-1----:R-:W-:Y:S01]  /*58b0*/  @P0 SHF.L.U32 R4, R0, 0x1f, RZ ;  /* 0x0000001f00040819 */ /* 0x002fe200000006ff */
[----:B------:R-:W-:Y:S02]  /*58c0*/  UIADD3 UR10, UPT, UPT, UR10, -0x1, URZ ;  /* 0xffffffff0a0a7890 */ /* 0x000fe4000fffe0ff */
[----:B------:R-:W-:Y:S01]  /*58d0*/  UISETP.GT.U32.AND UP0, UPT, UR4, 0x1, UPT ;  /* 0x000000010400788c */ /* 0x000fe2000bf04070 */
[----:B------:R3:W4:Y:S01]  /*58e0*/  @P0 SYNCS.PHASECHK.TRANS64.TRYWAIT P1, [UR5], R4 ;  /* 0x00000004ff0005a7 */ /* 0x0007220008021105 */
[----:B------:R-:W-:Y:S11]  /*58f0*/  ELECT P0, URZ, PT ;  /* 0x0000000000ff782f */ /* 0x000ff60003800000 */
[----:B------:R-:W-:Y:S02]  /*5900*/  @!UPT UIADD3 URZ, UPT, UPT, URZ, URZ, URZ ;  /* 0x000000fffffff290 */ /* 0x000fe4000fffe0ff */
[----:B-----5:R-:W-:Y:S01]  /*5910*/  @P0 R2UR.BROADCAST UR12, R5 ;  /* 0x00000000050c02ca */ /* 0x020fe200008e0000 */
[----:B------:R-:W-:Y:S01]  /*5920*/  UIADD3 UR5, UPT, UPT, UR11, 0x148, URZ ;  /* 0x000001480b057890 */ /* 0x000fe2000fffe0ff */
[----:B------:R-:W-:Y:S11]  /*5930*/  UMOV UR4, UR13 ;  /* 0x0000000d00047c82 */ /* 0x000ff60008000000 */
[----:B------:R3:W-:Y:S01]  /*5940*/  UTCQMMA.2CTA gdesc[UR6], gdesc[UR8], tmem[UR12], tmem[UR20], idesc[UR21], UP2 ;  /* 0x00ff1408060075ea */ /* 0x0007e2000920030c */
[----:B------:R-:W-:Y:S01]  /*5950*/  UPLOP3.LUT UP2, UPT, UPT, UPT, UPT, 0x80, 0x8 ;  /* 0x000000000008789c */ /* 0x000fe20003f4f070 */
[----:B------:R3:W-:Y:S01]  /*5960*/  UTCBAR.2CTA.MULTICAST [UR5], URZ, UR15 ;  /* 0x000000ff050073e9 */ /* 0x0007e2000820080f */
[----:B------:R-:W-:Y:S09]  /*5970*/  BRA.U UP0, `(.L_x_106) ;  /* 0xfffffffd00807547 */ /* 0x000ff2000b83ffff */
.L_x_103:
[----:B------:R-:W-:-:S09]  /*5980*/  UIADD3 UR4, UPT, UPT, UR19, 0x2c0, URZ ;  /* 0x000002c013047890 */ /* 0x000fd2000fffe0ff */
[----:B------:R2:W-:Y:S01]  /*5990*/  UTCBAR.2CTA.MULTICAST [UR4], URZ, UR23 ;  /* 0x000000ff040073e9 */ /* 0x0005e20008200817 */
[----:B------:R-:W-:Y:S02]  /*59a0*/  NOP ;  /* 0x0000000000007918 */ /* 0x000fe40000000000 */
.L_x_102:
[----:B--2---:R-:W-:Y:S01]  /*59b0*/  UIADD3 UR4, UPT, UPT, UR18, 0x1, URZ ;  /* 0x0000000112047890 */ /* 0x004fe2000fffe0ff */
[----:B------:R-:W-:-:S03]  /*59c0*/  LOP3.LUT R2, R2, 0x1, RZ, 0x3c, !PT ;  /* 0x0000000102027812 */ /* 0x000fc600078e3cff */
[----:B------:R-:W-:-:S04]  /*59d0*/  UISETP.NE.AND UP0, UPT, UR4, 0x2, UPT ;  /* 0x000000020400788c */ /* 0x000fc8000bf05270 */
[----:B---3--:R-:W-:Y:S02]  /*59e0*/  USEL UR5, URZ, 0x1, UP0 ;  /* 0x00000001ff057887 */ /* 0x008fe40008000000 */
[----:B------:R-:W-:-:S04]  /*59f0*/  USEL UR18, UR4, URZ, UP0 ;  /* 0x000000ff04127287 */ /* 0x000fc80008000000 */
[----:B------:R-:W-:Y:S01]  /*5a00*/  LOP3.LUT R8, R8, UR5, RZ, 0x3c, !PT ;  /* 0x0000000508087c12 */ /* 0x000fe2000f8e3cff */
[----:B------:R-:W-:Y:S07]  /*5a10*/  @P2 BRA `(.L_x_107) ;  /* 0xfffffff800ec2947 */ /* 0x000fee000383ffff */
[----:B------:R-:W2:Y:S01]  /*5a20*/  S2UR UR8, SR_CgaCtaId ;  /* 0x00000000000879c3 */ /* 0x000ea20000008800 */
[----:B------:R-:W-:Y:S01]  /*5a30*/  ELECT P0, URZ, PT ;  /* 0x0000000000ff782f */ /* 0x000fe20003800000 */
[----:B------:R-:W-:Y:S01]  /*5a40*/  HFMA2 R0, -RZ, RZ, 0, 5.9604644775390625e-08 ;  /* 0x00000001ff007431 */ /* 0x000fe200000001ff */
[----:B------:R-:W-:-:S05]  /*5a50*/  UMOV UR4, 0x40 ;  /* 0x0000004000047882 */ /* 0x000fca0000000000 */
[----:B------:R-:W-:Y:S01]  /*5a60*/  UVIRTCOUNT.DEALLOC.SMPOOL 0x80 ;  /* 0x000000800000784c */ /* 0x000fe20000000000 */
[----:B------:R-:W-:Y:S02]  /*5a70*/  UISETP.NE.AND UP0, UPT, UR26, URZ, UPT ;  /* 0x000000ff1a00728c */ /* 0x000fe4000bf05270 */
[----:B--2---:R-:W-:-:S09]  /*5a80*/  ULEA UR8, UR8, UR4, 0x18 ;  /* 0x0000000408087291 */ /* 0x004fd2000f8ec0ff */
[----:B------:R2:W-:Y:S01]  /*5a90*/  @P0 STS.U8 [UR8+0x1c], R0 ;  /* 0x00001c00ff000988 */ /* 0x0005e20008000008 */
[----:B------:R-:W-:Y:S05]  /*5aa0*/  BRA.U UP0, `(.L_x_108) ;  /* 0x0000000100587547 */ /* 0x000fea000b800000 */
[----:B------:R-:W-:Y:S01]  /*5ab0*/  UIADD3 UR5, UPT, UPT, UR14, 0x2d0, URZ ;  /* 0x000002d00e057890 */ /* 0x000fe2000fffe0ff */
[----:B------:R-:W-:-:S03]  /*5ac0*/  SHF.L.U32 R2, R8, 0x1f, RZ ;  /* 0x0000001f08027819 */ /* 0x000fc600000006ff */
[----:B------:R-:W-:-:S09]  /*5ad0*/  ULEA UR4, UR18, UR5, 0x3 ;  /* 0x0000000512047291 */ /* 0x000fd2000f8e18ff */
[----:B------:R-:W3:Y:S02]  /*5ae0*/  SYNCS.PHASECHK.TRANS64.TRYWAIT P0, [UR4], R2 ;  /* 0x00000002ff0075a7 */ /* 0x000ee40008001104 */
[----:B---3--:R-:W-:Y:S05]  /*5af0*/  @!P0 BRA `(.L_x_109) ;  /* 0x0000004c00448947 */ /* 0x008fea0003800000 */
.L_x_240:
[----:B------:R-:W-:-:S04]  /*5b00*/  UIADD3 UR18, UPT, UPT, UR18, 0x1, URZ ;  /* 0x0000000112127890 */ /* 0x000fc8000fffe0ff */
[----:B------:R-:W-:-:S04]  /*5b10*/  UISETP.NE.AND UP1, UPT, UR18, 0x2, UPT ;  /* 0x000000021200788c */ /* 0x000fc8000bf25270 */
[----:B------:R-:W-:Y:S02]  /*5b20*/  USEL UR6, URZ, 0x1, UP1 ;  /* 0x00000001ff067887 */ /* 0x000fe40008800000 */
[----:B------:R-:W-:-:S04]  /*5b30*/  USEL UR4, UR18, URZ, UP1 ;  /* 0x000000ff12047287 */ /* 0x000fc80008800000 */
[----:B------:R-:W-:Y:S01]  /*5b40*/  ULEA UR4, UR4, UR5, 0x3 ;  /* 0x0000000504047291 */ /* 0x000fe2000f8e18ff */
[----:B--2---:R-:W-:-:S04]  /*5b50*/  LOP3.LUT R2, R8, UR6, RZ, 0x3c, !PT ;  /* 0x0000000608027c12 */ /* 0x004fc8000f8e3cff */
[----:B------:R-:W-:Y:S01]  /*5b60*/  SHF.L.U32 R2, R2, 0x1f, RZ ;  /* 0x0000001f02027819 */ /* 0x000fe200000006ff */
[----:B------:R-:W-:-:S04]  /*5b70*/  IMAD.U32 R0, RZ, RZ, UR4 ;  /* 0x00000004ff007e24 */ /* 0x000fc8000f8e00ff */
[----:B------:R2:W3:Y:S03]  /*5b80*/  SYNCS.PHASECHK.TRANS64.TRYWAIT P0, [R0+URZ], R2 ;  /* 0x00000002000075a7 */ /* 0x0004e600080011ff */
[----:B---3--:R-:W-:Y:S05]  /*5b90*/  @!P0 NANOSLEEP.SYNCS 0x989680 ;  /* 0x009896800000895d */ /* 0x008fea0003900000 */
[----:B------:R-:W3:Y:S02]  /*5ba0*/  @!P0 SYNCS.PHASECHK.TRANS64 P0, [R0+URZ], R2 ;  /* 0x00000002000085a7 */ /* 0x000ee400080010ff */
[----:B---3--:R-:W-:Y:S05]  /*5bb0*/  @P0 BRA `(.L_x_110) ;  /* 0x0000000000200947 */ /* 0x008fea0003800000 */
.L_x_111:
[----:B---3--:R3:W1:Y:S02]  /*5bc0*/  SYNCS.PHASECHK.TRANS64.TRYWAIT P0, [R0+URZ], R2 ;  /* 0x00000002000075a7 */ /* 0x00866400080011ff */
[----:B-1----:R-:W-:Y:S05]  /*5bd0*/  @!P0 NANOSLEEP.SYNCS 0x989680 ;  /* 0x009896800000895d */ /* 0x002fea0003900000 */
[----:B------:R-:W1:Y:S02]  /*5be0*/  @!P0 SYNCS.PHASECHK.TRANS64 P0, [R0+URZ], R2 ;  /* 0x00000002000085a7 */ /* 0x000e6400080010ff */
[----:B-1----:R-:W-:Y:S05]  /*5bf0*/  @!P0 BRA `(.L_x_111) ;  /* 0xfffffffc00f08947 */ /* 0x002fea000383ffff */
[----:B------:R-:W-:Y:S05]  /*5c00*/  BRA `(.L_x_110) ;  /* 0x00000000000c7947 */ /* 0x000fea0003800000 */
.L_x_108:
[----:B------:R-:W-:-:S04]  /*5c10*/  UIADD3 UR4, UPT, UPT, UR14, 0x2e0, URZ ;  /* 0x000002e00e047890 */ /* 0x000fc8000fffe0ff */
[----:B------:R-:W-:-:S09]  /*5c20*/  UPRMT UR4, UR25, 0x654, UR4 ;  /* 0x0000065419047896 */ /* 0x000fd20008000004 */
[----:B------:R-:W-:Y:S03]  /*5c30*/  SYNCS.ARRIVE.TRANS64.RED.A1T0 RZ, [UR4], RZ ;  /* 0x000000ffffff79a7 */ /* 0x000fe60008100404 */
.L_x_110:
[----:B--23--:R-:W-:Y:S01]  /*5c40*/  SHF.L.U32 R2, RZ, 0x1f, RZ ;  /* 0x0000001fff027819 */ /* 0x00cfe200000006ff */
[----:B------:R-:W-:Y:S01]  /*5c50*/  UIADD3 UR4, UPT, UPT, UR14, 0x2e0, URZ ;  /* 0x000002e00e047890 */ /* 0x000fe2000fffe0ff */
[----:B------:R-:W-:Y:S02]  /*5c60*/  PLOP3.LUT P0, PT, PT, PT, UP0, 0x80, 0x8 ;  /* 0x000000000008781c */ /* 0x000fe40003f0f008 */
[----:B----4-:R-:W2:Y:S02]  /*5c70*/  SYNCS.PHASECHK.TRANS64.TRYWAIT P1, [UR14+0x2e0], R2 ;  /* 0x0002e002ff0075a7 */ /* 0x010ea4000802110e */
[----:B--2---:R-:W-:Y:S09]  /*5c80*/  @!P1 BRA `(.L_x_112) ;  /* 0x0000004800f89947 */ /* 0x004ff20003800000 */
.L_x_242:
[----:B------:R-:W-:Y:S01]  /*5c90*/  @!UP0 UPRMT UR4, UR25, 0x654, UR4 ;  /* 0x0000065419048896 */ /* 0x000fe20008000004 */
[----:B------:R-:W-:Y:S01]  /*5ca0*/  LOP3.LUT R3, R3, 0xffff, RZ, 0xc0, !PT ;  /* 0x0000ffff03037812 */ /* 0x000fe200078ec0ff */
[----:B--2---:R-:W-:-:S03]  /*5cb0*/  IMAD.MOV.U32 R2, RZ, RZ, 0xffff ;  /* 0x0000ffffff027424 */ /* 0x004fc600078e00ff */
[----:B------:R-:W-:-:S04]  /*5cc0*/  SHF.R.U32.HI R3, RZ, 0x5, R3 ;  /* 0x00000005ff037819 */ /* 0x000fc80000011603 */
[----:B------:R-:W-:Y:S01]  /*5cd0*/  @!P0 SYNCS.ARRIVE.TRANS64.RED.A1T0 RZ, [UR4], RZ ;  /* 0x000000ffffff89a7 */ /* 0x000fe20008100404 */
[----:B------:R-:W-:Y:S01]  /*5ce0*/  NOP ;  /* 0x0000000000007918 */ /* 0x000fe20000000000 */
[----:B------:R-:W2:Y:S01]  /*5cf0*/  LDS R0, [UR8+0x14] ;  /* 0x00001408ff007984 */ /* 0x000ea20008000800 */
[----:B------:R-:W-:-:S04]  /*5d00*/  SHF.L.U32 R2, R2, R3, RZ ;  /* 0x0000000302027219 */ /* 0x000fc800000006ff */
[----:B--2---:R-:W-:-:S04]  /*5d10*/  LOP3.LUT R0, R0, R2, RZ, 0xc0, !PT ;  /* 0x0000000200007212 */ /* 0x004fc800078ec0ff */
[----:B------:R-:W-:Y:S01]  /*5d20*/  ISETP.NE.AND P0, PT, R0, R2, PT ;  /* 0x000000020000720c */ /* 0x000fe20003f05270 */
[----:B------:R-:W-:-:S05]  /*5d30*/  IMAD.MOV.U32 R0, RZ, RZ, 0x1 ;  /* 0x00000001ff007424 */ /* 0x000fca00078e00ff */
[----:B------:R-:W-:-:S07]  /*5d40*/  SHF.L.U32 R0, R0, R3, RZ ;  /* 0x0000000300007219 */ /* 0x000fce00000006ff */
[----:B------:R-:W-:Y:S05]  /*5d50*/  @P0 BRA `(.L_x_113) ;  /* 0x00000000005c0947 */ /* 0x000fea0003800000 */
[----:B------:R-:W2:Y:S02]  /*5d60*/  LDS R3, [UR8+0x18] ;  /* 0x00001808ff037984 */ /* 0x000ea40008000800 */
[----:B--2---:R-:W-:-:S04]  /*5d70*/  LOP3.LUT R3, R3, R0, RZ, 0xc0, !PT ;  /* 0x0000000003037212 */ /* 0x004fc800078ec0ff */
[----:B------:R-:W-:-:S13]  /*5d80*/  ISETP.NE.AND P0, PT, R3, R0, PT ;  /* 0x000000000300720c */ /* 0x000fda0003f05270 */
[----:B------:R-:W-:Y:S05]  /*5d90*/  @P0 BRA `(.L_x_114) ;  /* 0x0000000000400947 */ /* 0x000fea0003800000 */
[----:B------:R-:W-:Y:S01]  /*5da0*/  R2UR UR4, R2 ;  /* 0x00000000020472ca */ /* 0x000fe200000e0000 */
[----:B------:R-:W2:Y:S01]  /*5db0*/  S2R R3, SR_LANEID ;  /* 0x0000000000037919 */ /* 0x000ea20000000000 */
[----:B------:R-:W-:-:S04]  /*5dc0*/  LOP3.LUT R0, RZ, R0, RZ, 0x33, !PT ;  /* 0x00000000ff007212 */ /* 0x000fc800078e33ff */
[----:B------:R-:W3:Y:S07]  /*5dd0*/  REDUX UR6, R0 ;  /* 0x00000000000673c4 */ /* 0x000eee0000000000 */
[----:B------:R-:W-:-:S03]  /*5de0*/  ULOP3.LUT UR5, URZ, UR4, URZ, 0x33, !UPT ;  /* 0x00000004ff057292 */ /* 0x000fc6000f8e33ff */
[----:B------:R-:W-:Y:S02]  /*5df0*/  VOTEU.ANY UR4, UPT, PT ;  /* 0x0000000000047886 */ /* 0x000fe400038e0100 */
[----:B------:R-:W-:Y:S01]  /*5e00*/  UFLO.U32 UR4, UR4 ;  /* 0x00000004000472bd */ /* 0x000fe200080e0000 */
[----:B------:R-:W-:-:S04]  /*5e10*/  IMAD.U32 R2, RZ, RZ, UR5 ;  /* 0x00000005ff027e24 */ /* 0x000fc8000f8e00ff */
[----:B------:R-:W4:Y:S02]  /*5e20*/  REDUX UR7, R2 ;  /* 0x00000000020773c4 */ /* 0x000f240000000000 */
[----:B------:R1:W-:Y:S01]  /*5e30*/  UTCATOMSWS.AND URZ, UR5 ;  /* 0x0000000500ff79e3 */ /* 0x0003e20008000000 */
[----:B---3--:R-:W-:Y:S01]  /*5e40*/  IMAD.U32 R0, RZ, RZ, UR6 ;  /* 0x00000006ff007e24 */ /* 0x008fe2000f8e00ff */
[----:B--2---:R-:W-:Y:S01]  /*5e50*/  ISETP.EQ.U32.AND P0, PT, R3, UR4, PT ;  /* 0x0000000403007c0c */ /* 0x004fe2000bf02070 */
[----:B----4-:R-:W-:-:S12]  /*5e60*/  IMAD.U32 R2, RZ, RZ, UR7 ;  /* 0x00000007ff027e24 */ /* 0x010fd8000f8e00ff */
[----:B------:R1:W-:Y:S04]  /*5e70*/  @P0 ATOMS.AND RZ, [UR8+0x14], R2 ;  /* 0x00001402ffff098c */ /* 0x0003e8000a800008 */
[----:B------:R1:W-:Y:S01]  /*5e80*/  @P0 ATOMS.AND RZ, [UR8+0x18], R0 ;  /* 0x00001800ffff098c */ /* 0x0003e2000a800008 */
[----:B------:R-:W-:Y:S05]  /*5e90*/  BRA `(.L_x_115) ;  /* 0x0000000000147947 */ /* 0x000fea0003800000 */
.L_x_114:
[----:B------:R-:W-:Y:S02]  /*5ea0*/  MOV R2, 0x5ec0 ;  /* 0x00005ec000027802 */ /* 0x000fe40000000f00 */
[----:B-1---5:R-:W-:Y:S05]  /*5eb0*/  CALL.REL.NOINC `($__internal_0_$__cuda_sm10x_tcgen05_guardrail_trap_col_being_dealloced_not_returned_by_alloc) ;  /* 0x0000004c00107944 */ /* 0x022fea0003c00000 */
[----:B------:R-:W-:Y:S05]  /*5ec0*/  BRA `(.L_x_115) ;  /* 0x0000000000087947 */ /* 0x000fea0003800000 */
.L_x_113:
[----:B------:R-:W-:Y:S02]  /*5ed0*/  MOV R2, 0x5ef0 ;  /* 0x00005ef000027802 */ /* 0x000fe40000000f00 */
[----:B-1---5:R-:W-:Y:S05]  /*5ee0*/  CALL.REL.NOINC `($__internal_2_$__cuda_sm10x_tcgen05_guardrail_trap_unallocated_columns_being_dealloced) ;  /* 0x0000004c001c7944 */ /* 0x022fea0003c00000 */
.L_x_115:
[----:B------:R-:W-:Y:S01]  /*5ef0*/  NOP ;  /* 0x0000000000007918 */ /* 0x000fe20000000000 */
[----:B-1----:R-:W-:Y:S05]  /*5f00*/  EXIT ;  /* 0x000000000000794d */ /* 0x002fea0003800000 */
.L_x_87:
[----:B------:R-:W-:-:S09]  /*5f10*/  UISETP.NE.OR UP0, UPT, UR18, 0x3, !UP3 ;  /* 0x000000031200788c */ /* 0x000fd2000df05670 */
[----:B------:R-:W-:Y:S05]  /*5f20*/  BRA.U UP0, `(.L_x_116) ;  /* 0x0000000d007c7547 */ /* 0x000fea000b800000 */
[----:B------:R-:W2:Y:S01]  /*5f30*/  LDCU.64 UR4, c[0x0][0x988] ;  /* 0x00013100ff0477ac */ /* 0x000ea20008000a00 */
[----:B------:R-:W3:Y:S01]  /*5f40*/  S2UR UR10, SR_CgaCtaId ;  /* 0x00000000000a79c3 */ /* 0x000ee20000008800 */
[----:B------:R-:W-:Y:S01]  /*5f50*/  HFMA2 R10, -RZ, RZ, 0, 5.9604644775390625e-08 ;  /* 0x00000001ff0a7431 */ /* 0x000fe200000001ff */
[----:B------:R-:W-:Y:S01]  /*5f60*/  MOV R9, RZ ;  /* 0x000000ff00097202 */ /* 0x000fe20000000f00 */
[----:B------:R-:W4:Y:S01]  /*5f70*/  LDCU UR36, c[0x0][0x370] ;  /* 0x00006e00ff2477ac */ /* 0x000f220008000800 */
[----:B------:R-:W-:Y:S01]  /*5f80*/  HFMA2 R2, -RZ, RZ, 0, 0.0078125 ;  /* 0x00002000ff027431 */ /* 0x000fe200000001ff */
[----:B------:R-:W4:Y:S03]  /*5f90*/  LDCU.128 UR32, c[0x0][0xc10] ;  /* 0x00018200ff2077ac */ /* 0x000f260008000c00 */
[----:B------:R-:W1:Y:S01]  /*5fa0*/  LDC.64 R12, c[0x0][0x348] ;  /* 0x0000d200ff0c7b82 */ /* 0x000e620000000a00 */
[----:B------:R-:W3:Y:S01]  /*5fb0*/  LDCU UR29, c[0x0][0x374] ;  /* 0x00006e80ff1d77ac */ /* 0x000ee20008000800 */
[----:B------:R-:W3:Y:S01]  /*5fc0*/  LDCU.64 UR30, c[0x0][0x990] ;  /* 0x00013200ff1e77ac */ /* 0x000ee20008000a00 */
[----:B------:R-:W3:Y:S01]  /*5fd0*/  LDCU UR17, c[0x0][0xc0c] ;  /* 0x00018180ff1177ac */ /* 0x000ee20008000800 */
[----:B--2---:R-:W-:Y:S01]  /*5fe0*/  UISETP.NE.U32.AND UP0, UPT, UR4, URZ, UPT ;  /* 0x000000ff0400728c */ /* 0x004fe2000bf05070 */
[----:B------:R-:W2:Y:S01]  /*5ff0*/  LDCU UR43, c[0x0][0xc20] ;  /* 0x00018400ff2b77ac */ /* 0x000ea20008000800 */
[----:B------:R-:W2:Y:S01]  /*6000*/  LDCU UR4, c[0x0][0xc30] ;  /* 0x00018600ff0477ac */ /* 0x000ea20008000800 */
[----:B------:R-:W-:Y:S01]  /*6010*/  UMOV UR28, 0x400 ;  /* 0x00000400001c7882 */ /* 0x000fe20000000000 */
[----:B----4-:R-:W-:-:S02]  /*6020*/  UIMAD.WIDE.U32 UR6, UR36, UR32, URZ ;  /* 0x00000020240672a5 */ /* 0x010fc4000f8e00ff */
[----:B---3--:R-:W-:Y:S02]  /*6030*/  UIMAD.WIDE.U32 UR8, UR29, UR35, URZ ;  /* 0x000000231d0872a5 */ /* 0x008fe4000f8e00ff */
[----:B------:R-:W-:Y:S02]  /*6040*/  ULEA UR28, UR10, UR28, 0x18 ;  /* 0x0000001c0a1c7291 */ /* 0x000fe4000f8ec0ff */
[----:B------:R-:W-:Y:S02]  /*6050*/  UISETP.NE.U32.AND UP6, UPT, UR30, URZ, UPT ;  /* 0x000000ff1e00728c */ /* 0x000fe4000bfc5070 */
[----:B------:R-:W-:Y:S02]  /*6060*/  UIADD3 UR38, UPT, UPT, UR28, 0x290, URZ ;  /* 0x000002901c267890 */ /* 0x000fe4000fffe0ff */
[----:B------:R-:W-:Y:S02]  /*6070*/  UIADD3 UR37, UPT, UPT, UR28, 0x2b8, URZ ;  /* 0x000002b81c257890 */ /* 0x000fe4000fffe0ff */
[----:B------:R-:W-:-:S02]  /*6080*/  UISETP.NE.AND.EX UP5, UPT, UR5, URZ, UPT, UP0 ;  /* 0x000000ff0500728c */ /* 0x000fc4000bfa5300 */
[----:B------:R-:W-:Y:S01]  /*6090*/  UISETP.NE.AND UP0, UPT, UR39, 0x1, UPT ;  /* 0x000000012700788c */ /* 0x000fe2000bf05270 */
[----:B------:R-:W-:Y:S01]  /*60a0*/  UMOV UR41, UR7 ;  /* 0x0000000700297c82 */ /* 0x000fe20008000000 */
[----:B------:R-:W-:Y:S01]  /*60b0*/  UMOV UR40, UR9 ;  /* 0x0000000900287c82 */ /* 0x000fe20008000000 */
[----:B------:R-:W-:Y:S02]  /*60c0*/  UISETP.NE.AND UP0, UPT, UR17, 0x1, UPT ;  /* 0x000000011100788c */ /* 0x000fe4000bf05270 */
[----:B------:R-:W-:Y:S02]  /*60d0*/  UPLOP3.LUT UP1, UPT, UPT, UPT, UPT, 0x40, 0x4 ;  /* 0x000000000004789c */ /* 0x000fe40003f2e870 */
[----:B------:R-:W-:Y:S01]  /*60e0*/  UISETP.GE.AND UP3, UPT, UR39, 0x1, UPT ;  /* 0x000000012700788c */ /* 0x000fe2000bf66270 */
[----:B------:R-:W3:Y:S01]  /*60f0*/  LDCU.64 UR18, c[0x0][0xc28] ;  /* 0x00018500ff1277ac */ /* 0x000ee20008000a00 */
[----:B------:R-:W-:Y:S02]  /*6100*/  UISETP.NE.AND.EX UP6, UPT, UR31, URZ, UPT, UP6 ;  /* 0x000000ff1f00728c */ /* 0x000fe4000bfc5360 */
[----:B------:R-:W-:-:S02]  /*6110*/  UPRMT UR38, UR10, 0x654, UR38 ;  /* 0x000006540a267896 */ /* 0x000fc40008000026 */
[----:B------:R-:W-:Y:S02]  /*6120*/  UPRMT UR37, URZ, 0x654, UR37 ;  /* 0x00000654ff257896 */ /* 0x000fe40008000025 */
[----:B------:R-:W-:Y:S02]  /*6130*/  USHF.R.U32.HI UR41, URZ, UR33, UR41 ;  /* 0x00000021ff297299 */ /* 0x000fe40008011629 */
[----:B--2---:R-:W-:Y:S02]  /*6140*/  USHF.R.U32.HI UR40, URZ, UR43, UR40 ;  /* 0x0000002bff287299 */ /* 0x004fe40008011628 */
[----:B------:R-:W-:Y:S02]  /*6150*/  UISETP.NE.AND UP0, UPT, UR34, 0x1, UPT ;  /* 0x000000012200788c */ /* 0x000fe4000bf05270 */
[----:B-1----:R-:W-:-:S11]  /*6160*/  UISETP.NE.AND UP4, UPT, UR4, 0x1, UPT ;  /* 0x000000010400788c */ /* 0x002fd6000bf85270 */
.L_x_124:
[----:B------:R-:W-:Y:S04]  /*6170*/  SHF.L.U32 R3, R9, 0x1f, RZ ;  /* 0x0000001f09037819 */ /* 0x000fe800000006ff */
[----:B-1----:R-:W1:Y:S02]  /*6180*/  SYNCS.PHASECHK.TRANS64.TRYWAIT P0, [UR28+0x2b0], R3 ;  /* 0x0002b003ff0075a7 */ /* 0x002e64000800111c */
[----:B-1----:R-:W-:Y:S05]  /*6190*/  @!P0 BRA `(.L_x_117) ;  /* 0x0000004400cc8947 */ /* 0x002fea0003800000 */
.L_x_244:
[----:B------:R-:W2:Y:S01]  /*61a0*/  LDS.128 R4, [UR28+0x2f0] ;  /* 0x0002f01cff047984 */ /* 0x000ea20008000c00 */
[----:B------:R-:W-:Y:S01]  /*61b0*/  UISETP.GE.AND UP0, UPT, UR39, 0x1, UPT ;  /* 0x000000012700788c */ /* 0x000fe2000bf06270 */
[----:B------:R-:W-:Y:S01]  /*61c0*/  @!PT LDS RZ, [RZ] ;  /* 0x00000000fffff984 */ /* 0x000fe20000000800 */
[----:B------:R-:W-:Y:S01]  /*61d0*/  @!PT LDS RZ, [RZ] ;  /* 0x00000000fffff984 */ /* 0x000fe20000000800 */
[----:B------:R-:W-:Y:S01]  /*61e0*/  @!PT LDS RZ, [RZ] ;  /* 0x00000000fffff984 */ /* 0x000fe20000000800 */
[----:B------:R-:W-:Y:S01]  /*61f0*/  @!PT LDS RZ, [RZ] ;  /* 0x00000000fffff984 */ /* 0x000fe20000000800 */
[----:B------:R4:W-:Y:S06]  /*6200*/  MEMBAR.ALL.CTA ;  /* 0x0000000000007992 */ /* 0x0009ec0000008000 */
[----:B----4-:R-:W4:Y:S02]  /*6210*/  FENCE.VIEW.ASYNC.S ;  /* 0x00000000000073c6 */ /* 0x010f240000000000 */
[----:B----4-:R-:W-:Y:S01]  /*6220*/  SYNCS.ARRIVE.TRANS64.RED.A1T0 RZ, [UR37], RZ ;  /* 0x000000ffffff79a7 */ /* 0x010fe20008100425 */
[----:B--2---:R-:W-:Y:S11]  /*6230*/  LOP3.LUT P0, RZ, R6, 0x1, RZ, 0xc0, !PT ;  /* 0x0000000106ff7812 */ /* 0x004ff6000780c0ff */
[----:B------:R-:W-:Y:S02]  /*6240*/  @!UPT UIADD3 URZ, UPT, UPT, URZ, URZ, URZ ;  /* 0x000000fffffff290 */ /* 0x000fe4000fffe0ff */
[----:B------:R-:W-:Y:S01]  /*6250*/  VOTEU.ANY UP3, P0 ;  /* 0x0000000000ff7886 */ /* 0x000fe20000060100 */
[----:B------:R-:W-:Y:S11]  /*6260*/  PLOP3.LUT P1, PT, PT, PT, UP3, 0x80, 0x8 ;  /* 0x000000000008781c */ /* 0x000ff60003f2f038 */
[----:B------:R-:W-:Y:S02]  /*6270*/  @!UPT UIADD3 URZ, UPT, UPT, URZ, URZ, URZ ;  /* 0x000000fffffff290 */ /* 0x000fe4000fffe0ff */
[----:B-1----:R-:W-:Y:S02]  /*6280*/  @P1 MOV R3, R4 ;  /* 0x0000000400031202 */ /* 0x002fe40000000f00 */
[----:B------:R-:W-:Y:S02]  /*6290*/  @P1 LOP3.LUT R0, R5, 0xffff, RZ, 0xc0, !PT ;  /* 0x0000ffff05001812 */ /* 0x000fe400078ec0ff */
[----:B------:R-:W-:Y:S02]  /*62a0*/  @P1 R2UR UR5, R3 ;  /* 0x00000000030512ca */ /* 0x000fe400000e0000 */
[----:B------:R-:W-:Y:S11]  /*62b0*/  @P1 R2UR UR4, R0 ;  /* 0x00000000000412ca */ /* 0x000ff600000e0000 */
[----:B------:R-:W-:Y:S02]  /*62c0*/  @UP3 UMOV UR16, UR5 ;  /* 0x0000000500103c82 */ /* 0x000fe40008000000 */
[----:B------:R-:W-:Y:S01]  /*62d0*/  @UP3 UMOV UR15, UR4 ;  /* 0x00000004000f3c82 */ /* 0x000fe20008000000 */
[----:B------:R-:W-:Y:S05]  /*62e0*/  BRA.U !UP0, `(.L_x_118) ;  /* 0x0000000108c07547 */ /* 0x000fea000b800000 */
[----:B------:R-:W-:Y:S02]  /*62f0*/  UIMAD.WIDE.U32 UR8, UR15, UR35, URZ ;  /* 0x000000230f0872a5 */ /* 0x000fe4000f8e00ff */
[----:B------:R-:W-:Y:S02]  /*6300*/  UP2UR UR14, UPR, URZ, 0x4 ;  /* 0x00000004ff0e7883 */ /* 0x000fe40008000000 */
[----:B------:R-:W-:Y:S02]  /*6310*/  UISETP.NE.AND UP2, UPT, UR34, 0x1, UPT ;  /* 0x000000012200788c */ /* 0x000fe4000bf45270 */
[----:B------:R-:W-:Y:S02]  /*6320*/  UIMAD.WIDE.U32 UR10, UR16, UR32, URZ ;  /* 0x00000020100a72a5 */ /* 0x000fe4000f8e00ff */
[----:B------:R-:W-:Y:S02]  /*6330*/  USEL UR4, UR29, UR40, !UP2 ;  /* 0x000000281d047287 */ /* 0x000fe4000d000000 */
[----:B------:R-:W-:Y:S02]  /*6340*/  UISETP.NE.AND UP0, UPT, UR17, 0x1, UPT ;  /* 0x000000011100788c */ /* 0x000fe4000bf05270 */
[----:B------:R-:W-:Y:S02]  /*6350*/  UP2UR UR22, UPR, URZ, 0x2 ;  /* 0x00000002ff167883 */ /* 0x000fe40008000000 */
[----:B------:R-:W-:Y:S02]  /*6360*/  UISETP.NE.AND UP1, UPT, UR39, 0x1, UPT ;  /* 0x000000012700788c */ /* 0x000fe4000bf25270 */
[----:B---3--:R-:W-:Y:S02]  /*6370*/  UIMAD.WIDE.U32 UR12, UR4, UR18, URZ ;  /* 0x00000012040c72a5 */ /* 0x008fe4000f8e00ff */
[----:B------:R-:W-:Y:S01]  /*6380*/  USEL UR7, UR36, UR41, !UP0 ;  /* 0x0000002924077287 */ /* 0x000fe2000c000000 */
[----:B------:R-:W-:Y:S02]  /*6390*/  UMOV UR5, UR9 ;  /* 0x0000000900057c82 */ /* 0x000fe40008000000 */
[----:B------:R-:W-:Y:S02]  /*63a0*/  USHF.R.U32.HI UR6, URZ, UR43, UR5 ;  /* 0x0000002bff067299 */ /* 0x000fe40008011605 */
[----:B------:R-:W-:Y:S02]  /*63b0*/  UIMAD.WIDE.U32 UR20, UR7, UR18, URZ ;  /* 0x00000012071472a5 */ /* 0x000fe4000f8e00ff */
[----:B------:R-:W-:Y:S02]  /*63c0*/  USEL UR6, UR15, UR6, !UP2 ;  /* 0x000000060f067287 */ /* 0x000fe4000d000000 */
[----:B------:R-:W-:Y:S01]  /*63d0*/  UISETP.NE.AND UP2, UPT, UR14, URZ, UPT ;  /* 0x000000ff0e00728c */ /* 0x000fe2000bf45270 */
[----:B------:R-:W-:Y:S01]  /*63e0*/  UMOV UR5, UR11 ;  /* 0x0000000b00057c82 */ /* 0x000fe20008000000 */
[----:B------:R-:W-:Y:S02]  /*63f0*/  UIMAD.WIDE.U32 UR10, UR6, UR18, URZ ;  /* 0x00000012060a72a5 */ /* 0x000fe4000f8e00ff */
[----:B------:R-:W-:Y:S03]  /*6400*/  USHF.R.U32.HI UR8, URZ, UR33, UR5 ;  /* 0x00000021ff087299 */ /* 0x000fe60008011605 */
[----:B------:R-:W-:Y:S02]  /*6410*/  UMOV UR5, UR13 ;  /* 0x0000000d00057c82 */ /* 0x000fe40008000000 */
[----:B------:R-:W-:Y:S03]  /*6420*/  @UP1 USHF.R.U32.HI UR4, URZ, UR19, UR5 ;  /* 0x00000013ff041299 */ /* 0x000fe60008011605 */
[----:B------:R-:W-:Y:S01]  /*6430*/  UMOV UR5, UR21 ;  /* 0x0000001500057c82 */ /* 0x000fe20008000000 */
[----:B------:R-:W-:Y:S02]  /*6440*/  UIMAD UR4, UR39, UR4, URZ ;  /* 0x00000004270472a4 */ /* 0x000fe4000f8e02ff */
[----:B------:R-:W-:Y:S02]  /*6450*/  @UP1 USHF.R.U32.HI UR7, URZ, UR19, UR5 ;  /* 0x00000013ff071299 */ /* 0x000fe40008011605 */
[----:B------:R-:W-:Y:S02]  /*6460*/  USEL UR5, UR16, UR8, !UP0 ;  /* 0x0000000810057287 */ /* 0x000fe4000c000000 */
[----:B------:R-:W-:Y:S02]  /*6470*/  UIMAD UR8, UR39, UR7, URZ ;  /* 0x00000007270872a4 */ /* 0x000fe4000f8e02ff */
[----:B------:R-:W-:Y:S03]  /*6480*/  UISETP.GE.AND UP0, UPT, UR6, UR4, UPT ;  /* 0x000000040600728c */ /* 0x000fe6000bf06270 */
[----:B------:R-:W-:Y:S01]  /*6490*/  UMOV UR4, UR11 ;  /* 0x0000000b00047c82 */ /* 0x000fe20008000000 */
[----:B------:R-:W-:Y:S02]  /*64a0*/  UISETP.GE.OR UP0, UPT, UR5, UR8, UP0 ;  /* 0x000000080500728c */ /* 0x000fe40008706670 */
[----:B------:R-:W-:Y:S02]  /*64b0*/  USHF.R.U32.HI UR4, URZ, UR19, UR4 ;  /* 0x00000013ff047299 */ /* 0x000fe40008011604 */
[----:B------:R-:W-:Y:S02]  /*64c0*/  UIMAD.WIDE.U32 UR8, UR5, UR18, URZ ;  /* 0x00000012050872a5 */ /* 0x000fe4000f8e00ff */
[----:B------:R-:W-:Y:S04]  /*64d0*/  USEL UR10, UR6, UR4, !UP1 ;  /* 0x00000004060a7287 */ /* 0x000fe8000c800000 */
[----:B------:R-:W-:Y:S01]  /*64e0*/  UIADD3 UR11, UPT, UPT, -UR10, URZ, URZ ;  /* 0x000000ff0a0b7290 */ /* 0x000fe2000fffe1ff */
[----:B------:R-:W-:Y:S02]  /*64f0*/  @!UP0 UMOV UR4, UR9 ;  /* 0x0000000900048c82 */ /* 0x000fe40008000000 */
[----:B------:R-:W-:Y:S02]  /*6500*/  @!UP0 USHF.R.U32.HI UR4, URZ, UR19, UR4 ;  /* 0x00000013ff048299 */ /* 0x000fe40008011604 */
[----:B------:R-:W-:Y:S02]  /*6510*/  UIMAD UR8, UR39, UR11, UR6 ;  /* 0x0000000b270872a4 */ /* 0x000fe4000f8e0206 */
[----:B------:R-:W-:Y:S02]  /*6520*/  @!UP0 USEL UR4, UR5, UR4, !UP1 ;  /* 0x0000000405048287 */ /* 0x000fe4000c800000 */
[----:B------:R-:W-:Y:S02]  /*6530*/  UISETP.NE.AND UP1, UPT, UR22, URZ, UPT ;  /* 0x000000ff1600728c */ /* 0x000fe4000bf25270 */
[----:B------:R-:W-:Y:S02]  /*6540*/  @!UP0 UIMAD UR8, UR7, UR8, UR4 ;  /* 0x00000008070882a4 */ /* 0x000fe4000f8e0204 */
[----:B------:R-:W-:Y:S02]  /*6550*/  @!UP0 UIADD3 UR9, UPT, UPT, UR10, -UR4, URZ ;  /* 0x800000040a098290 */ /* 0x000fe4000fffe0ff */
[----:B------:R-:W-:Y:S02]  /*6560*/  UIADD3 UR4, UPT, UPT, -UR5, URZ, URZ ;  /* 0x000000ff05047290 */ /* 0x000fe4000fffe1ff */
[----:B------:R-:W-:Y:S02]  /*6570*/  UIADD3 UR7, UPT, UPT, -UR6, URZ, URZ ;  /* 0x000000ff06077290 */ /* 0x000fe4000fffe1ff */
[----:B------:R-:W-:Y:S02]  /*6580*/  @!UP0 UIMAD UR6, UR9, UR39, UR5 ;  /* 0x00000027090682a4 */ /* 0x000fe4000f8e0205 */
[----:B------:R-:W-:Y:S02]  /*6590*/  UIMAD UR16, UR17, UR4, UR16 ;  /* 0x00000004111072a4 */ /* 0x000fe4000f8e0210 */
[----:B------:R-:W-:Y:S01]  /*65a0*/  UIMAD UR15, UR34, UR7, UR15 ;  /* 0x00000007220f72a4 */ /* 0x000fe2000f8e020f */
[----:B------:R-:W-:Y:S02]  /*65b0*/  @!UP0 UMOV UR5, UR8 ;  /* 0x0000000800058c82 */ /* 0x000fe40008000000 */
[----:B------:R-:W-:Y:S02]  /*65c0*/  UIMAD UR16, UR5, UR17, UR16 ;  /* 0x00000011051072a4 */ /* 0x000fe4000f8e0210 */
[----:B------:R-:W-:Y:S11]  /*65d0*/  UIMAD UR15, UR6, UR34, UR15 ;  /* 0x00000022060f72a4 */ /* 0x000ff6000f8e020f */
[----:B------:R-:W-:Y:S01]  /*65e0*/  @!UPT UIADD3 URZ, UPT, UPT, URZ, URZ, URZ ;  /* 0x000000fffffff290 */ /* 0x000fe2000fffe0ff */
.L_x_118:
[----:B------:R-:W1:Y:S01]  /*65f0*/  @!UP4 LDCU.128 UR8, c[0x0][0xc10] ;  /* 0x00018200ff08c7ac */ /* 0x000e620008000c00 */
[----:B------:R-:W-:Y:S02]  /*6600*/  ISETP.NE.U32.AND P2, PT, RZ, UR30, PT ;  /* 0x0000001eff007c0c */ /* 0x000fe4000bf45070 */
[----:B------:R-:W-:Y:S02]  /*6610*/  SHF.L.U32 R3, R10, 0x1f, RZ ;  /* 0x0000001f0a037819 */ /* 0x000fe400000006ff */
[----:B------:R-:W-:Y:S01]  /*6620*/  ISETP.NE.AND.EX P2, PT, RZ, UR31, PT, P2 ;  /* 0x0000001fff007c0c */ /* 0x000fe2000bf45320 */
[----:B------:R-:W2:Y:S01]  /*6630*/  @!UP4 LDCU UR5, c[0x0][0xc0c] ;  /* 0x00018180ff05c7ac */ /* 0x000ea20008000800 */
[----:B-1----:R-:W-:Y:S07]  /*6640*/  UIMAD.WIDE.U32 UR6, UR16, UR8, URZ ;  /* 0x00000008100672a5 */ /* 0x002fee000f8e00ff */
[----:B------:R-:W-:Y:S01]  /*6650*/  @!UP4 UMOV UR4, UR7 ;  /* 0x000000070004cc82 */ /* 0x000fe20008000000 */
[----:B--2---:R-:W-:Y:S02]  /*6660*/  @!UP4 UISETP.NE.AND UP0, UPT, UR5, 0x1, UPT ;  /* 0x000000010500c88c */ /* 0x004fe4000bf05270 */
[----:B------:R-:W-:Y:S02]  /*6670*/  @!UP4 USHF.R.U32.HI UR4, URZ, UR9, UR4 ;  /* 0x00000009ff04c299 */ /* 0x000fe40008011604 */
[----:B------:R-:W-:Y:S02]  /*6680*/  UIMAD.WIDE.U32 UR6, UR15, UR11, URZ ;  /* 0x0000000b0f0672a5 */ /* 0x000fe4000f8e00ff */
[----:B------:R-:W-:Y:S02]  /*6690*/  @!UP4 USEL UR8, UR16, UR4, !UP0 ;  /* 0x000000041008c287 */ /* 0x000fe4000c000000 */
[----:B------:R-:W-:Y:S03]  /*66a0*/  @!UP4 UISETP.NE.AND UP0, UPT, UR10, 0x1, UPT ;  /* 0x000000010a00c88c */ /* 0x000fe6000bf05270 */
[----:B------:R-:W-:Y:S02]  /*66b0*/  @!UP4 UMOV UR6, UR7 ;  /* 0x000000070006cc82 */ /* 0x000fe40008000000 */
[----:B------:R-:W1:Y:S02]  /*66c0*/  @!UP4 LDCU UR4, c[0x0][0xc20] ;  /* 0x00018400ff04c7ac */ /* 0x000e640008000800 */
[----:B-1----:R-:W-:Y:S04]  /*66d0*/  @!UP4 USHF.R.U32.HI UR6, URZ, UR4, UR6 ;  /* 0x00000004ff06c299 */ /* 0x002fe80008011606 */
[----:B------:R-:W-:Y:S04]  /*66e0*/  @!UP4 USEL UR6, UR15, UR6, !UP0 ;  /* 0x000000060f06c287 */ /* 0x000fe8000c000000 */
[----:B------:R-:W-:Y:S02]  /*66f0*/  @!UP4 UIADD3 UR4, UPT, UPT, -UR8, UR6, URZ ;  /* 0x000000060804c290 */ /* 0x000fe4000fffe1ff */
[----:B------:R-:W-:Y:S02]  /*6700*/  @!UP4 UIADD3 UR6, UPT, UPT, UR8, -UR6, URZ ;  /* 0x800000060806c290 */ /* 0x000fe4000fffe0ff */
[----:B------:R-:W-:Y:S02]  /*6710*/  @!UP4 UIMAD UR16, UR4, UR5, UR16 ;  /* 0x000000050410c2a4 */ /* 0x000fe4000f8e0210 */
[----:B------:R-:W-:Y:S01]  /*6720*/  @!UP4 UIMAD UR15, UR6, UR10, UR15 ;  /* 0x0000000a060fc2a4 */ /* 0x000fe2000f8e020f */
[----:B------:R-:W-:Y:S11]  /*6730*/  BRA.U UP1, `(.L_x_119) ;  /* 0x0000000101107547 */ /* 0x000ff6000b800000 */
[----:B------:R-:W-:Y:S04]  /*6740*/  MOV R8, UR42 ;  /* 0x0000002a00087c02 */ /* 0x000fe80008000f00 */
[----:B------:R-:W-:Y:S04]  /*6750*/  SHF.L.U32 R8, R8, 0x1f, RZ ;  /* 0x0000001f08087819 */ /* 0x000fe800000006ff */
[----:B------:R-:W1:Y:S02]  /*6760*/  SYNCS.PHASECHK.TRANS64.TRYWAIT P0, [UR28+0x2a8], R8 ;  /* 0x0002a808ff0075a7 */ /* 0x000e64000800111c */
[----:B-1----:R-:W-:Y:S05]  /*6770*/  @!P0 BRA `(.L_x_120) ;  /* 0x00000040006c8947 */ /* 0x002fea0003800000 */
.L_x_119:
[----:B------:R-:W-:Y:S05]  /*6780*/  BRA.U !UP6, `(.L_x_121) ;  /* 0x000000010e387547 */ /* 0x000fea000b800000 */
[----:B------:R-:W-:Y:S01]  /*6790*/  UPLOP3.LUT UP2, UPT, UPT, UPT, UP5, 0x80, 0x8 ;  /* 0x000000000008789c */ /* 0x000fe20003f4f050 */
[----:B-1----:R-:W-:Y:S01]  /*67a0*/  HFMA2 R0, -RZ, RZ, 0, 5.9604644775390625e-08 ;  /* 0x00000001ff007431 */ /* 0x002fe200000001ff */
[----:B------:R-:W1:Y:S01]  /*67b0*/  LDCU.64 UR8, c[0x0][0x358] ;  /* 0x00006b00ff0877ac */ /* 0x000e620008000a00 */
[----:B------:R-:W-:Y:S03]  /*67c0*/  IMAD.MOV.U32 R145, RZ, RZ, 0x1 ;  /* 0x00000001ff917424 */ /* 0x000fe600078e00ff */
[----:B------:R-:W-:Y:S05]  /*67d0*/  PLOP3.LUT P0, PT, PT, PT, UP2, 0x80, 0x8 ;  /* 0x000000000008781c */ /* 0x000fea0003f0f028 */
[----:B------:R-:W2:Y:S01]  /*67e0*/  @UP2 LDCU.64 UR4, c[0x0][0x988] ;  /* 0x00013100ff0427ac */ /* 0x000ea20008000a00 */
[----:B------:R-:W-:Y:S07]  /*67f0*/  @UP2 UIMAD UR6, UR45, UR30, URZ ;  /* 0x0000001e2d0622a4 */ /* 0x000fee000f8e02ff */
[----:B------:R-:W-:Y:S01]  /*6800*/  @!P0 PRMT R145, R0, 0x7610, R145 ;  /* 0x0000761000918816 */ /* 0x000fe20000000091 */
[----:B--2---:R-:W-:Y:S06]  /*6810*/  @UP2 UIMAD.WIDE UR4, UR6, 0x4, UR4 ;  /* 0x00000004060428a5 */ /* 0x004fec000f8e0204 */
[----:B------:R-:W-:Y:S01]  /*6820*/  IMAD.U32 R14, RZ, RZ, UR4 ;  /* 0x00000004ff0e7e24 */ /* 0x000fe2000f8e00ff */
[----:B------:R-:W-:Y:S04]  /*6830*/  MOV R15, UR5 ;  /* 0x00000005000f7c02 */ /* 0x000fe80008000f00 */
[----:B------:R-:W2:Y:S01]  /*6840*/  @!UP2 LDCU UR4, c[0x0][0x980] ;  /* 0x00013000ff04a7ac */ /* 0x000ea20008000800 */
[----:B-1---5:R4:W5:Y:S02]  /*6850*/  @P0 LDG.E R71, desc[UR8][R14.64] ;  /* 0x000000080e470981 */ /* 0x022964000c1e1900 */
[----:B--2-4-:R-:W-:Y:S07]  /*6860*/  @!P0 IMAD.U32 R71, RZ, RZ, UR4 ;  /* 0x00000004ff478e24 */ /* 0x014fee000f8e00ff */
.L_x_121:
[----:B-----5:R-:W-:Y:S01]  /*6870*/  @!P2 FSETP.EQ.AND P0, PT, R71, RZ, PT ;  /* 0x000000ff4700a20b */ /* 0x020fe20003f02000 */
[----:B------:R-:W-:Y:S01]  /*6880*/  @!UPT UIADD3 URZ, UPT, UPT, URZ, URZ, URZ ;  /* 0x000000fffffff290 */ /* 0x000fe2000fffe0ff */
[----:B------:R-:W-:Y:S11]  /*6890*/  @!P2 BRA `(.L_x_122) ;  /* 0x000000000014a947 */ /* 0x000ff60003800000 */
[----:B------:R-:W-:Y:S02]  /*68a0*/  LOP3.LUT P2, RZ, R145, 0xff, RZ, 0xc0, !PT ;  /* 0x000000ff91ff7812 */ /* 0x000fe4000784c0ff */
[----:B------:R-:W-:Y:S04]  /*68b0*/  PLOP3.LUT P0, PT, PT, PT, UP2, 0x80, 0x8 ;  /* 0x000000000008781c */ /* 0x000fe80003f0f028 */
[----:B------:R-:W-:Y:S07]  /*68c0*/  PLOP3.LUT P0, PT, P0, PT, PT, 0x8, 0x80 ;  /* 0x000000000080781c */ /* 0x000fee000070e170 */
[----:B------:R-:W-:Y:S11]  /*68d0*/  @P2 FSETP.EQ.AND P0, PT, R71, RZ, PT ;  /* 0x000000ff4700220b */ /* 0x000ff60003f02000 */
[----:B------:R-:W-:Y:S02]  /*68e0*/  @!UPT UIADD3 URZ, UPT, UPT, URZ, URZ, URZ ;  /* 0x000000fffffff290 */ /* 0x000fe4000fffe0ff */
.L_x_122:
[----:B------:R-:W2:Y:S01]  /*68f0*/  SYNCS.PHASECHK.TRANS64.TRYWAIT P2, [UR28+0x298], R3 ;  /* 0x00029803ff0075a7 */ /* 0x000ea2000804111c */
[----:B------:R-:W-:Y:S04]  /*6900*/  @P1 SHF.R.U32.HI R4, RZ, 0x10, R5 ;  /* 0x00000010ff041819 */ /* 0x000fe80000011605 */
[----:B------:R-:W-:Y:S02]  /*6910*/  @P1 R2UR UR45, R4 ;  /* 0x00000000042d12ca */ /* 0x000fe400000e0000 */
[----:B------:R-:W-:Y:S01]  /*6920*/  ELECT P1, URZ, PT ;  /* 0x0000000000ff782f */ /* 0x000fe20003820000 */
[----:B------:R-:W-:Y:S01]  /*6930*/  @!UPT UIADD3 URZ, UPT, UPT, URZ, URZ, URZ ;  /* 0x000000fffffff290 */ /* 0x000fe2000fffe0ff */
[----:B--2---:R-:W-:Y:S11]  /*6940*/  @!P2 BRA `(.L_x_123) ;  /* 0x000000400010a947 */ /* 0x004ff60003800000 */
.L_x_247:
[----:B------:R-:W-:Y:S02]  /*6950*/  PLOP3.LUT P1, PT, P0, P1, PT, 0xf2, 0x2f ;  /* 0x00000000002f781c */ /* 0x000fe40000723e72 */
[----:B------:R-:W-:Y:S02]  /*6960*/  R2UR UR7, R147 ;  /* 0x00000000930772ca */ /* 0x000fe400000e0000 */
[----:B------:R-:W-:Y:S02]  /*6970*/  LOP3.LUT R10, R10, 0x1, RZ, 0x3c, !PT ;  /* 0x000000010a0a7812 */ /* 0x000fe400078e3cff */
[----:B------:R-:W-:Y:S07]  /*6980*/  LOP3.LUT R9, R9, 0x1, RZ, 0x3c, !PT ;  /* 0x0000000109097812 */ /* 0x000fee00078e3cff */
[----:B------:R-:W-:Y:S01]  /*6990*/  VOTEU.ALL UP0, P1 ;  /* 0x0000000000ff7886 */ /* 0x000fe20000800000 */
[----:B-1----:R-:W-:Y:S01]  /*69a0*/  @!P1 IADD3 R3, P0, PT, R12, 0x680, RZ ;  /* 0x000006800c039810 */ /* 0x002fe20007f1e0ff */
[----:B------:R-:W-:Y:S03]  /*69b0*/  @!P1 IMAD.MOV.U32 R0, RZ, 0x20, RZ ;  /* 0x00000020ff009824 */ /* 0x000fe600078e00ff */
[----:B------:R-:W1:Y:S01]  /*69c0*/  @!UP0 LDCU.128 UR24, c[0x0][0xa80] ;  /* 0x00015000ff1887ac */ /* 0x000e620008000c00 */
[----:B------:R-:W-:Y:S01]  /*69d0*/  @!P1 IMAD.MOV.U32 R0, RZ, 0x400, R0 ;  /* 0x00000400ff009824 */ /* 0x000fe200078e0000 */
[----:B------:R-:W2:Y:S01]  /*69e0*/  @!UP0 LDCU.128 UR20, c[0x0][0xa90] ;  /* 0x00015200ff1487ac */ /* 0x000ea20008000c00 */
[----:B------:R-:W4:Y:S01]  /*69f0*/  @!UP0 LDCU UR6, c[0x0][0xaa0] ;  /* 0x00015400ff0687ac */ /* 0x000f220008000800 */
[----:B------:R-:W-:Y:S02]  /*6a00*/  @!UP0 USHF.L.U32 UR11, UR49, 0x7, URZ ;  /* 0x00000007310b8899 */ /* 0x000fe400080006ff */
[----:B-1----:R-:W-:Y:S02]  /*6a10*/  @!UP0 UISETP.NE.AND UP1, UPT, UR24, 0x1, UPT ;  /* 0x000000011800888c */ /* 0x002fe4000bf25270 */
[----:B------:R-:W-:Y:S02]  /*6a20*/  UIMAD.WIDE.U32 UR4, UR11, UR25, URZ ;  /* 0x000000190b0472a5 */ /* 0x000fe4000f8e00ff */
[----:B------:R-:W-:Y:S02]  /*6a30*/  @!UP0 USHF.L.U32 UR10, UR51, 0x6, URZ ;  /* 0x00000006330a8899 */ /* 0x000fe400080006ff */
[----:B------:R-:W-:Y:S02]  /*6a40*/  @!UP0 UIADD3 UR8, UPT, UPT, UR28, 0x400, URZ ;  /* 0x000004001c088890 */ /* 0x000fe4000fffe0ff */
[----:B------:R-:W-:Y:S02]  /*6a50*/  @!UP0 UIADD3 UR9, UPT, UPT, UR28, 0x290, URZ ;  /* 0x000002901c098890 */ /* 0x000fe4000fffe0ff */
[----:B------:R-:W-:Y:S02]  /*6a60*/  UIADD3 UR51, UPT, UPT, UR15, UR7, URZ ;  /* 0x000000070f337290 */ /* 0x000fe4000fffe0ff */
[----:B------:R-:W-:Y:S01]  /*6a70*/  UIADD3 UR49, UPT, UPT, UR16, UR63, URZ ;  /* 0x0000003f10317290 */ /* 0x000fe2000fffe0ff */
[----:B------:R-:W-:Y:S02]  /*6a80*/  @!UP0 UMOV UR4, UR5 ;  /* 0x0000000500048c82 */ /* 0x000fe40008000000 */
[----:B------:R-:W-:Y:S04]  /*6a90*/  @!UP0 USHF.R.U32.HI UR4, URZ, UR26, UR4 ;  /* 0x0000001aff048299 */ /* 0x000fe80008011604 */
[----:B------:R-:W-:Y:S02]  /*6aa0*/  @!UP0 USEL UR12, UR11, UR4, !UP1 ;  /* 0x000000040b0c8287 */ /* 0x000fe4000c800000 */
[----:B------:R-:W-:Y:S02]  /*6ab0*/  @!UP0 UISETP.NE.AND UP1, UPT, UR27, 0x1, UPT ;  /* 0x000000011b00888c */ /* 0x000fe4000bf25270 */
[----:B--2---:R-:W-:Y:S07]  /*6ac0*/  UIMAD.WIDE.U32 UR4, UR12, UR20, URZ ;  /* 0x000000140c0472a5 */ /* 0x004fee000f8e00ff */
[----:B------:R-:W-:Y:S02]  /*6ad0*/  @!UP0 UMOV UR4, UR5 ;  /* 0x0000000500048c82 */ /* 0x000fe40008000000 */
[----:B------:R-:W-:Y:S04]  /*6ae0*/  @!UP0 USHF.R.U32.HI UR4, URZ, UR21, UR4 ;  /* 0x00000015ff048299 */ /* 0x000fe80008011604 */
[----:B------:R-:W-:Y:S02]  /*6af0*/  @!UP0 USEL UR13, UR12, UR4, !UP1 ;  /* 0x000000040c0d8287 */ /* 0x000fe4000c800000 */
[----:B------:R-:W-:Y:S02]  /*6b00*/  @!UP0 UISETP.NE.AND UP1, UPT, UR22, 0x1, UPT ;  /* 0x000000011600888c */ /* 0x000fe4000bf25270 */
[----:B------:R-:W-:Y:S07]  /*6b10*/  UIMAD.WIDE.U32 UR4, UR13, UR23, URZ ;  /* 0x000000170d0472a5 */ /* 0x000fee000f8e00ff */
[----:B------:R-:W-:Y:S02]  /*6b20*/  @!UP0 UMOV UR4, UR5 ;  /* 0x0000000500048c82 */ /* 0x000fe40008000000 */
[----:B----4-:R-:W-:Y:S01]  /*6b30*/  @!UP0 USHF.R.U32.HI UR4, URZ, UR6, UR4 ;  /* 0x00000006ff048299 */ /* 0x010fe20008011604 */
[----:B------:R-:W-:Y:S01]  /*6b40*/  @!P1 R2UR UR6, R0 ;  /* 0x00000000000692ca */ /* 0x000fe200000e0000 */
[----:B------:R-:W-:Y:S02]  /*6b50*/  @!P1 IMAD.X R0, RZ, RZ, R13, P0 ;  /* 0x000000ffff009224 */ /* 0x000fe400000e060d */
[----:B------:R-:W-:Y:S02]  /*6b60*/  @!UP0 USEL UR14, UR13, UR4, !UP1 ;  /* 0x000000040d0e8287 */ /* 0x000fe4000c800000 */
[----:B------:R-:W-:Y:S02]  /*6b70*/  @!UP0 UIADD3 UR4, UPT, UPT, -UR12, URZ, URZ ;  /* 0x000000ff0c048290 */ /* 0x000fe4000fffe1ff */
[----:B------:R-:W-:Y:S02]  /*6b80*/  @!UP0 UIADD3 UR5, UPT, UPT, -UR14, URZ, URZ ;  /* 0x000000ff0e058290 */ /* 0x000fe4000fffe1ff */
[----:B------:R-:W-:Y:S02]  /*6b90*/  @!UP0 UIMAD UR11, UR24, UR4, UR11 ;  /* 0x00000004180b82a4 */ /* 0x000fe4000f8e020b */
[----:B------:R-:W-:Y:S02]  /*6ba0*/  @!UP0 UIADD3 UR4, UPT, UPT, -UR13, URZ, URZ ;  /* 0x000000ff0d048290 */ /* 0x000fe4000fffe1ff */
[----:B------:R-:W-:Y:S01]  /*6bb0*/  @!UP0 UIMAD UR13, UR22, UR5, UR13 ;  /* 0x00000005160d82a4 */ /* 0x000fe2000f8e020d */
[----:B------:R-:W-:Y:S01]  /*6bc0*/  @!P1 R2UR UR5, R3 ;  /* 0x00000000030592ca */ /* 0x000fe200000e0000 */
[----:B------:R-:W-:Y:S02]  /*6bd0*/  @!UP0 UIMAD UR12, UR27, UR4, UR12 ;  /* 0x000000041b0c82a4 */ /* 0x000fe4000f8e020c */
[----:B------:R-:W-:Y:S01]  /*6be0*/  @!UP0 UPRMT UR6, UR6, 0x5410, URZ ;  /* 0x0000541006068896 */ /* 0x000fe200080000ff */
[----:B------:R-:W-:Y:S01]  /*6bf0*/  @!P1 R2UR UR4, R0 ;  /* 0x00000000000492ca */ /* 0x000fe200000e0000 */
[----:B------:R-:W-:Y:S01]  /*6c00*/  VOTEU.ALL UP0, P1 ;  /* 0x0000000000ff7886 */ /* 0x000fe20000800000 */
[----:B------:R-:W-:Y:S07]  /*6c10*/  UPLOP3.LUT UP1, UPT, UPT, UPT, UPT, 0x80, 0x8 ;  /* 0x000000000008789c */ /* 0x000fee0003f2f070 */
[----:B------:R-:W-:Y:S04]  /*6c20*/  IMAD.U32 R4, RZ, RZ, UR5 ;  /* 0x00000005ff047e24 */ /* 0x000fe8000f8e00ff */
[----:B------:R-:W-:Y:S01]  /*6c30*/  IMAD.U32 R5, RZ, RZ, UR4 ;  /* 0x00000004ff057e24 */ /* 0x000fe2000f8e00ff */
[----:B------:R-:W-:Y:S04]  /*6c40*/  @!P1 R2UR UR4, R4 ;  /* 0x00000000040492ca */ /* 0x000fe800000e0000 */
[----:B------:R-:W-:Y:S11]  /*6c50*/  @!P1 R2UR UR5, R5 ;  /* 0x00000000050592ca */ /* 0x000ff600000e0000 */
[----:B------:R-:W-:Y:S02]  /*6c60*/  @!UPT UIADD3 URZ, UPT, UPT, URZ, URZ, URZ ;  /* 0x000000fffffff290 */ /* 0x000fe4000fffe0ff */
[----:B------:R1:W-:Y:S01]  /*6c70*/  @!UP0 UTMALDG.5D.IM2COL [UR8], [UR4], UR6 ;  /* 0x00000008040083b4 */ /* 0x0003e20008060006 */
[----:B------:R1:W-:Y:S01]  /*6c80*/  @!P1 SYNCS.ARRIVE.TRANS64.RED.A0TR RZ, [UR28+0x290], R2 ;  /* 0x00029002ffff99a7 */ /* 0x0003e2000830041c */
[----:B------:R-:W-:Y:S01]  /*6c90*/  SYNCS.ARRIVE.TRANS64.RED.A1T0 RZ, [UR38], RZ ;  /* 0x000000ffffff79a7 */ /* 0x000fe20008100426 */
[----:B------:R-:W-:Y:S05]  /*6ca0*/  BRA.U UP3, `(.L_x_124) ;  /* 0xfffffff503307547 */ /* 0x000fea000b83ffff */
[----:B------:R-:W-:Y:S07]  /*6cb0*/  MOV R0, UR28 ;  /* 0x0000001c00007c02 */ /* 0x000fee0008000f00 */
.L_x_125:
[----:B-1----:R-:W-:-:S04]  /*6cc0*/  SHF.L.U32 R2, R10, 0x1f, RZ ;  /* 0x0000001f0a027819 */ /* 0x002fc800000006ff */
[----:B------:R1:W2:Y:S03]  /*6cd0*/  SYNCS.PHASECHK.TRANS64.TRYWAIT P0, [R0+URZ+0x298], R2 ;  /* 0x00029802000075a7 */ /* 0x0002a600080011ff */
[----:B--2---:R-:W-:Y:S05]  /*6ce0*/  @!P0 NANOSLEEP.SYNCS 0x989680 ;  /* 0x009896800000895d */ /* 0x004fea0003900000 */
[----:B------:R-:W2:Y:S02]  /*6cf0*/  @!P0 SYNCS.PHASECHK.TRANS64 P0, [R0+URZ+0x298], R2 ;  /* 0x00029802000085a7 */ /* 0x000ea400080010ff */
[----:B--23--:R-:W-:Y:S05]  /*6d00*/  @P0 EXIT ;  /* 0x000000000000094d */ /* 0x00cfea0003800000 */
[----:B------:R-:W-:Y:S05]  /*6d10*/  BRA `(.L_x_125) ;  /* 0xfffffffc00e87947 */ /* 0x000fea000383ffff */
.L_x_116:
[----:B------:R-:W-:-:S06]  /*6d20*/  UISETP.GE.AND UP0, UPT, UR18, 0x4, UPT ;  /* 0x000000041200788c */ /* 0x000fcc000bf06270 */
[----:B------:R-:W-:-:S13]  /*6d30*/  PLOP3.LUT P0, PT, PT, PT, UP0, 0x80, 0x8 ;  /* 0x000000000008781c */ /* 0x000fda0003f0f008 */
[----:B-1----:R-:W-:Y:S05]  /*6d40*/  @!P0 EXIT ;  /* 0x000000000000894d */ /* 0x002fea0003800000 */
[----:B------:R-:W1:Y:S08]  /*6d50*/  S2UR UR4, SR_CgaCtaId ;  /* 0x00000000000479c3 */ /* 0x000e700000008800 */
[----:B------:R-:W-:Y:S01]  /*6d60*/  BAR.SYNC.DEFER_BLOCKING 0x6, 0xa0 ;  /* 0x0182800000007b1d */ /* 0x000fe20000010000 */
[C---:B------:R-:W-:Y:S01]  /*6d70*/  IMAD.SHL.U32 R4, R131.reuse, 0x40, RZ ;  /* 0x0000004083047824 */ /* 0x040fe200078e00ff */
[----:B------:R-:W-:Y:S01]  /*6d80*/  CS2R R140, SRZ ;  /* 0x00000000008c7805 */ /* 0x000fe2000001ff00 */
[----:B------:R-:W-:-:S02]  /*6d90*/  IMAD.SHL.U32 R144, R131, 0x8, RZ ;  /* 0x0000000883907824 */ /* 0x000fc400078e00ff */
[C---:B------:R-:W-:Y:S01]  /*6da0*/  IMAD.SHL.U32 R149, R131.reuse, 0x10, RZ ;  /* 0x0000001083957824 */ /* 0x040fe200078e00ff */
[----:B------:R-:W-:Y:S01]  /*6db0*/  UMOV UR44, 0x400 ;  /* 0x00000400002c7882 */ /* 0x000fe20000000000 */
[----:B------:R-:W-:Y:S01]  /*6dc0*/  LOP3.LUT R5, R4, 0x180, RZ, 0xc0, !PT ;  /* 0x0000018004057812 */ /* 0x000fe200078ec0ff */
[----:B------:R-:W2:Y:S01]  /*6dd0*/  LDC.64 R136, c[0x0][0x988] ;  /* 0x00026200ff887b82 */ /* 0x000ea20000000a00 */
[----:B------:R-:W-:Y:S01]  /*6de0*/  IMAD.U32 R69, R131, 0x10000, RZ ;  /* 0x0001000083457824 */ /* 0x000fe200078e00ff */
[----:B------:R-:W-:Y:S01]  /*6df0*/  LOP3.LUT R143, R149, 0x20, RZ, 0xc0, !PT ;  /* 0x00000020958f7812 */ /* 0x000fe200078ec0ff */
[----:B------:R-:W-:Y:S01]  /*6e00*/  IMAD.MOV.U32 R68, RZ, RZ, RZ ;  /* 0x000000ffff447224 */ /* 0x000fe200078e00ff */
[----:B------:R-:W-:Y:S01]  /*6e10*/  LOP3.LUT R144, R5, 0x30, R144, 0xf8, !PT ;  /* 0x0000003005907812 */ /* 0x000fe200078ef890 */
[----:B------:R-:W-:Y:S01]  /*6e20*/  IMAD.MOV.U32 R142, RZ, RZ, RZ ;  /* 0x000000ffff8e7224 */ /* 0x000fe200078e00ff */
[----:B------:R-:W-:Y:S01]  /*6e30*/  LOP3.LUT R149, R149, 0x40, RZ, 0xc0, !PT ;  /* 0x0000004095957812 */ /* 0x000fe200078ec0ff */
[----:B------:R-:W3:Y:S01]  /*6e40*/  LDCU UR48, c[0x0][0x370] ;  /* 0x00006e00ff3077ac */ /* 0x000ee20008000800 */
[----:B------:R-:W4:Y:S01]  /*6e50*/  LDC.64 R138, c[0x0][0x990] ;  /* 0x00026400ff8a7b82 */ /* 0x000f220000000a00 */
[----:B------:R-:W-:-:S02]  /*6e60*/  LOP3.LUT R144, R144, 0x1e40, R4, 0xf8, !PT ;  /* 0x00001e4090907812 */ /* 0x000fc400078ef804 */
[----:B------:R-:W-:Y:S01]  /*6e70*/  LOP3.LUT R69, R69, 0x600000, RZ, 0xc0, !PT ;  /* 0x0060000045457812 */ /* 0x000fe200078ec0ff */
[----:B------:R-:W2:Y:S01]  /*6e80*/  LDCU UR42, c[0x0][0xc0c] ;  /* 0x00018180ff2a77ac */ /* 0x000ea20008000800 */
[----:B-1----:R-:W-:-:S03]  /*6e90*/  ULEA UR44, UR4, UR44, 0x18 ;  /* 0x0000002c042c7291 */ /* 0x002fc6000f8ec0ff */
[----:B------:R-:W1:Y:S01]  /*6ea0*/  LDC.64 R134, c[0x0][0x9b0] ;  /* 0x00026c00ff867b82 */ /* 0x000e620000000a00 */
[----:B------:R-:W1:Y:S02]  /*6eb0*/  LDCU UR38, c[0x0][0xc30] ;  /* 0x00018600ff2677ac */ /* 0x000e640008000800 */
[----:B------:R-:W-:Y:S01]  /*6ec0*/  VIADD R150, R144, UR44 ;  /* 0x0000002c90967c36 */ /* 0x000fe20008000000 */
[----:B------:R-:W-:Y:S02]  /*6ed0*/  UIADD3 UR4, UPT, UPT, UR44, 0x2400, URZ ;  /* 0x000024002c047890 */ /* 0x000fe4000fffe0ff */
[----:B------:R-:W3:Y:S02]  /*6ee0*/  LDS R2, [UR44+0x300] ;  /* 0x0003002cff027984 */ /* 0x000ee40008000800 */
[----:B------:R-:W1:Y:S01]  /*6ef0*/  LDC.64 R132, c[0x0][0x9a8] ;  /* 0x00026a00ff847b82 */ /* 0x000e620000000a00 */
[--C-:B------:R-:W-:Y:S01]  /*6f00*/  IADD3 R143, PT, PT, -R143, 0x400, R150.reuse ;  /* 0x000004008f8f7810 */ /* 0x100fe20007ffe196 */
[----:B------:R-:W1:Y:S01]  /*6f10*/  LDCU.64 UR60, c[0x0][0x988] ;  /* 0x00013100ff3c77ac */ /* 0x000e620008000a00 */
[----:B------:R-:W-:Y:S01]  /*6f20*/  IADD3 R150, PT, PT, -R149, 0x400, R150 ;  /* 0x0000040095967810 */ /* 0x000fe20007ffe196 */
[----:B------:R-:W-:-:S02]  /*6f30*/  IMAD.U32 R151, RZ, RZ, UR4 ;  /* 0x00000004ff977e24 */ /* 0x000fc4000f8e00ff */
[----:B------:R-:W-:Y:S01]  /*6f40*/  IMAD.IADD R149, R143, 0x1, -R149 ;  /* 0x000000018f957824 */ /* 0x000fe200078e0a95 */
[----:B------:R-:W1:Y:S01]  /*6f50*/  LDCU.64 UR40, c[0x0][0xc28] ;  /* 0x00018500ff2877ac */ /* 0x000e620008000a00 */
[----:B------:R-:W1:Y:S01]  /*6f60*/  LDCU.128 UR52, c[0x0][0xc10] ;  /* 0x00018200ff3477ac */ /* 0x000e620008000c00 */
[----:B------:R-:W1:Y:S01]  /*6f70*/  LDCU.128 UR56, c[0x0][0xb80] ;  /* 0x00017000ff3877ac */ /* 0x000e620008000c00 */
[----:B------:R-:W1:Y:S01]  /*6f80*/  LDCU UR47, c[0x0][0x374] ;  /* 0x00006e80ff2f77ac */ /* 0x000e620008000800 */
[----:B------:R-:W-:Y:S01]  /*6f90*/  UIADD3 UR62, UPT, UPT, UR44, 0x400, URZ ;  /* 0x000004002c3e7890 */ /* 0x000fe2000fffe0ff */
[C---:B---3--:R-:W-:Y:S01]  /*6fa0*/  VIADD R3, R2.reuse, 0x40 ;  /* 0x0000004002037836 */ /* 0x048fe20000000000 */
[----:B------:R-:W-:-:S04]  /*6fb0*/  LOP3.LUT R2, R2, 0xffff, RZ, 0xc0, !PT ;  /* 0x0000ffff02027812 */ /* 0x000fc800078ec0ff */
[----:B------:R-:W-:-:S05]  /*6fc0*/  LOP3.LUT R3, R3, 0xffff, RZ, 0xc0, !PT ;  /* 0x0000ffff03037812 */ /* 0x000fca00078ec0ff */
[----:B-12-4-:R3:W-:Y:S02]  /*6fd0*/  STL.64 [R1], R2 ;  /* 0x0000000201007387 */ /* 0x0167e40000100a00 */
.L_x_143:
[----:B---3--:R-:W-:Y:S04]  /*6fe0*/  SHF.L.U32 R2, R141, 0x1f, RZ ;  /* 0x0000001f8d027819 */ /* 0x008fe800000006ff */
[----:B-1----:R-:W1:Y:S02]  /*6ff0*/  SYNCS.PHASECHK.TRANS64.TRYWAIT P0, [UR44+0x2b0], R2 ;  /* 0x0002b002ff0075a7 */ /* 0x002e64000800112c */
[----:B-12---:R-:W-:Y:S05]  /*7000*/  @!P0 BRA `(.L_x_126) ;  /* 0x0000003800788947 */ /* 0x006fea0003800000 */
.L_x_249:
[----:B-1----:R-:W-:Y:S01]  /*7010*/  LEA R2, R68, UR43, 0x2 ;  /* 0x0000002b44027c11 */ /* 0x002fe2000f8e10ff */
[----:B------:R-:W1:Y:S01]  /*7020*/  LDS.128 R4, [UR44+0x2f0] ;  /* 0x0002f02cff047984 */ /* 0x000e620008000c00 */
[----:B------:R-:W-:Y:S02]  /*7030*/  UIADD3 UR4, UPT, UPT, UR44, 0x2b8, URZ ;  /* 0x000002b82c047890 */ /* 0x000fe4000fffe0ff */
[----:B------:R-:W-:Y:S01]  /*7040*/  UISETP.GE.AND UP0, UPT, UR39, 0x1, UPT ;  /* 0x000000012700788c */ /* 0x000fe2000bf06270 */
[----:B------:R-:W-:Y:S01]  /*7050*/  @!PT LDS RZ, [RZ] ;  /* 0x00000000fffff984 */ /* 0x000fe20000000800 */
[----:B------:R-:W-:Y:S01]  /*7060*/  @!PT LDS RZ, [RZ] ;  /* 0x00000000fffff984 */ /* 0x000fe20000000800 */
[----:B------:R-:W-:Y:S01]  /*7070*/  @!PT LDS RZ, [RZ] ;  /* 0x00000000fffff984 */ /* 0x000fe20000000800 */
[----:B------:R-:W-:Y:S01]  /*7080*/  @!PT LDS RZ, [RZ] ;  /* 0x00000000fffff984 */ /* 0x000fe20000000800 */
[----:B------:R2:W-:Y:S06]  /*7090*/  MEMBAR.ALL.CTA ;  /* 0x0000000000007992 */ /* 0x0005ec0000008000 */
[----:B--2---:R-:W2:Y:S01]  /*70a0*/  FENCE.VIEW.ASYNC.S ;  /* 0x00000000000073c6 */ /* 0x004ea20000000000 */
[----:B------:R-:W-:Y:S09]  /*70b0*/  UPRMT UR4, URZ, 0x654, UR4 ;  /* 0x00000654ff047896 */ /* 0x000ff20008000004 */
[----:B--2---:R-:W-:Y:S01]  /*70c0*/  SYNCS.ARRIVE.TRANS64.RED.A1T0 RZ, [UR4], RZ ;  /* 0x000000ffffff79a7 */ /* 0x004fe20008100404 */
[----:B------:R-:W5:Y:S01]  /*70d0*/  LDL R2, [R2] ;  /* 0x0000000002027983 */ /* 0x000f620000100800 */
[----:B-1----:R-:W-:Y:S11]  /*70e0*/  LOP3.LUT P0, RZ, R6, 0x1, RZ, 0xc0, !PT ;  /* 0x0000000106ff7812 */ /* 0x002ff6000780c0ff */
[----:B------:R-:W-:Y:S02]  /*70f0*/  @!UPT UIADD3 URZ, UPT, UPT, URZ, URZ, URZ ;  /* 0x000000fffffff290 */ /* 0x000fe4000fffe0ff */
[----:B------:R-:W-:Y:S01]  /*7100*/  VOTEU.ANY UP1, P0 ;  /* 0x0000000000ff7886 */ /* 0x000fe20000020100 */
[----:B------:R-:W-:Y:S01]  /*7110*/  PLOP3.LUT P0, PT, PT, PT, UP1, 0x80, 0x8 ;  /* 0x000000000008781c */ /* 0x000fe20003f0f018 */
[----:B------:R-:W-:Y:S11]  /*7120*/  UP2UR UR46, UPR, URZ, 0x2 ;  /* 0x00000002ff2e7883 */ /* 0x000ff60008000000 */
[----:B------:R-:W-:Y:S01]  /*7130*/  @!UPT UIADD3 URZ, UPT, UPT, URZ, URZ, URZ ;  /* 0x000000fffffff290 */ /* 0x000fe2000fffe0ff */
[----:B------:R-:W-:Y:S02]  /*7140*/  @P0 MOV R3, R4 ;  /* 0x0000000400030202 */ /* 0x000fe40000000f00 */
[----:B------:R-:W-:Y:S02]  /*7150*/  @P0 LOP3.LUT R0, R5, 0xffff, RZ, 0xc0, !PT ;  /* 0x0000ffff05000812 */ /* 0x000fe400078ec0ff */
[----:B------:R-:W-:Y:S02]  /*7160*/  @P0 R2UR UR5, R3 ;  /* 0x00000000030502ca */ /* 0x000fe400000e0000 */
[----:B------:R-:W-:Y:S11]  /*7170*/  @P0 R2UR UR4, R0 ;  /* 0x00000000000402ca */ /* 0x000ff600000e0000 */
[----:B------:R-:W-:Y:S02]  /*7180*/  @UP1 UMOV UR37, UR5 ;  /* 0x0000000500251c82 */ /* 0x000fe40008000000 */
[----:B------:R-:W-:Y:S01]  /*7190*/  @UP1 UMOV UR36, UR4 ;  /* 0x0000000400241c82 */ /* 0x000fe20008000000 */
[----:B------:R-:W-:Y:S05]  /*71a0*/  BRA.U !UP0, `(.L_x_127) ;  /* 0x0000000108cc7547 */ /* 0x000fea000b800000 */
[----:B------:R-:W1:Y:S01]  /*71b0*/  LDCU UR9, c[0x0][0xc20] ;  /* 0x00018400ff0977ac */ /* 0x000e620008000800 */
[----:B------:R-:W-:Y:S02]  /*71c0*/  UIMAD.WIDE.U32 UR4, UR47, UR55, URZ ;  /* 0x000000372f0472a5 */ /* 0x000fe4000f8e00ff */
[----:B------:R-:W-:Y:S02]  /*71d0*/  UIMAD.WIDE.U32 UR6, UR48, UR52, URZ ;  /* 0x00000034300672a5 */ /* 0x000fe4000f8e00ff */
[----:B------:R-:W-:Y:S02]  /*71e0*/  UIMAD.WIDE.U32 UR10, UR36, UR55, URZ ;  /* 0x00000037240a72a5 */ /* 0x000fe4000f8e00ff */
[----:B------:R-:W-:Y:S02]  /*71f0*/  UISETP.NE.AND UP0, UPT, UR54, 0x1, UPT ;  /* 0x000000013600788c */ /* 0x000fe4000bf05270 */
[----:B------:R-:W-:Y:S02]  /*7200*/  UISETP.NE.AND UP1, UPT, UR42, 0x1, UPT ;  /* 0x000000012a00788c */ /* 0x000fe4000bf25270 */
[----:B------:R-:W-:Y:S02]  /*7210*/  UISETP.NE.AND UP2, UPT, UR39, 0x1, UPT ;  /* 0x000000012700788c */ /* 0x000fe4000bf45270 */
[----:B------:R-:W-:Y:S01]  /*7220*/  UIMAD.WIDE.U32 UR12, UR37, UR52, URZ ;  /* 0x00000034250c72a5 */ /* 0x000fe2000f8e00ff */
[----:B------:R-:W-:Y:S01]  /*7230*/  UMOV UR4, UR5 ;  /* 0x0000000500047c82 */ /* 0x000fe20008000000 */
[----:B------:R-:W-:Y:S01]  /*7240*/  UMOV UR6, UR11 ;  /* 0x0000000b00067c82 */ /* 0x000fe20008000000 */
[----:B-1----:R-:W-:Y:S03]  /*7250*/  USHF.R.U32.HI UR8, URZ, UR9, UR4 ;  /* 0x00000009ff087299 */ /* 0x002fe60008011604 */
[----:B------:R-:W-:Y:S02]  /*7260*/  UMOV UR4, UR7 ;  /* 0x0000000700047c82 */ /* 0x000fe40008000000 */
[----:B------:R-:W-:Y:S02]  /*7270*/  USHF.R.U32.HI UR5, URZ, UR53, UR4 ;  /* 0x00000035ff057299 */ /* 0x000fe40008011604 */
[----:B------:R-:W-:Y:S02]  /*7280*/  USEL UR4, UR47, UR8, !UP0 ;  /* 0x000000082f047287 */ /* 0x000fe4000c000000 */
[----:B------:R-:W-:Y:S02]  /*7290*/  USHF.R.U32.HI UR8, URZ, UR9, UR6 ;  /* 0x00000009ff087299 */ /* 0x000fe40008011606 */
[----:B------:R-:W-:Y:S02]  /*72a0*/  UIMAD.WIDE.U32 UR6, UR4, UR40, URZ ;  /* 0x00000028040672a5 */ /* 0x000fe4000f8e00ff */
[----:B------:R-:W-:Y:S02]  /*72b0*/  USEL UR9, UR48, UR5, !UP1 ;  /* 0x0000000530097287 */ /* 0x000fe4000c800000 */
[----:B------:R-:W-:Y:S02]  /*72c0*/  USEL UR8, UR36, UR8, !UP0 ;  /* 0x0000000824087287 */ /* 0x000fe4000c000000 */
[----:B------:R-:W-:Y:S01]  /*72d0*/  UIMAD.WIDE.U32 UR10, UR9, UR40, URZ ;  /* 0x00000028090a72a5 */ /* 0x000fe2000f8e00ff */
[----:B------:R-:W-:Y:S01]  /*72e0*/  UMOV UR6, UR7 ;  /* 0x0000000700067c82 */ /* 0x000fe20008000000 */
[----:B------:R-:W-:Y:S01]  /*72f0*/  UMOV UR5, UR13 ;  /* 0x0000000d00057c82 */ /* 0x000fe20008000000 */
[----:B------:R-:W-:Y:S02]  /*7300*/  @UP2 USHF.R.U32.HI UR4, URZ, UR41, UR6 ;  /* 0x00000029ff042299 */ /* 0x000fe40008011606 */
[----:B------:R-:W-:Y:S02]  /*7310*/  USHF.R.U32.HI UR5, URZ, UR53, UR5 ;  /* 0x00000035ff057299 */ /* 0x000fe40008011605 */
[----:B------:R-:W-:Y:S02]  /*7320*/  UIMAD UR4, UR39, UR4, URZ ;  /* 0x00000004270472a4 */ /* 0x000fe4000f8e02ff */
[----:B------:R-:W-:Y:S02]  /*7330*/  USEL UR5, UR37, UR5, !UP1 ;  /* 0x0000000525057287 */ /* 0x000fe4000c800000 */
[----:B------:R-:W-:Y:S01]  /*7340*/  UISETP.GE.AND UP0, UPT, UR8, UR4, UPT ;  /* 0x000000040800728c */ /* 0x000fe2000bf06270 */
[----:B------:R-:W-:Y:S01]  /*7350*/  UMOV UR6, UR11 ;  /* 0x0000000b00067c82 */ /* 0x000fe20008000000 */
[----:B------:R-:W-:Y:S02]  /*7360*/  UIMAD.WIDE.U32 UR10, UR8, UR40, URZ ;  /* 0x00000028080a72a5 */ /* 0x000fe4000f8e00ff */
[----:B------:R-:W-:Y:S04]  /*7370*/  @UP2 USHF.R.U32.HI UR9, URZ, UR41, UR6 ;  /* 0x00000029ff092299 */ /* 0x000fe80008011606 */
[----:B------:R-:W-:Y:S01]  /*7380*/  UIMAD UR6, UR39, UR9, URZ ;  /* 0x00000009270672a4 */ /* 0x000fe2000f8e02ff */
[----:B------:R-:W-:Y:S03]  /*7390*/  UMOV UR4, UR11 ;  /* 0x0000000b00047c82 */ /* 0x000fe60008000000 */
[----:B------:R-:W-:Y:S02]  /*73a0*/  UISETP.GE.OR UP0, UPT, UR5, UR6, UP0 ;  /* 0x000000060500728c */ /* 0x000fe40008706670 */
[----:B------:R-:W-:Y:S02]  /*73b0*/  USHF.R.U32.HI UR4, URZ, UR41, UR4 ;  /* 0x00000029ff047299 */ /* 0x000fe40008011604 */
[----:B------:R-:W-:Y:S02]  /*73c0*/  UIMAD.WIDE.U32 UR6, UR5, UR40, URZ ;  /* 0x00000028050672a5 */ /* 0x000fe4000f8e00ff */
[----:B------:R-:W-:Y:S02]  /*73d0*/  USEL UR11, UR8, UR4, !UP2 ;  /* 0x00000004080b7287 */ /* 0x000fe4000d000000 */
[----:B------:R-:W-:Y:S02]  /*73e0*/  UIADD3 UR6, UPT, UPT, -UR5, URZ, URZ ;  /* 0x000000ff05067290 */ /* 0x000fe4000fffe1ff */
[----:B------:R-:W-:Y:S02]  /*73f0*/  UIADD3 UR10, UPT, UPT, -UR11, URZ, URZ ;  /* 0x000000ff0b0a7290 */ /* 0x000fe4000fffe1ff */
[----:B------:R-:W-:Y:S02]  /*7400*/  UIMAD UR6, UR42, UR6, UR37 ;  /* 0x000000062a0672a4 */ /* 0x000fe4000f8e0225 */
[----:B------:R-:W-:Y:S01]  /*7410*/  UIMAD UR10, UR39, UR10, UR8 ;  /* 0x0000000a270a72a4 */ /* 0x000fe2000f8e0208 */
[----:B------:R-:W-:Y:S01]  /*7420*/  @!UP0 UMOV UR4, UR7 ;  /* 0x0000000700048c82 */ /* 0x000fe20008000000 */
[----:B------:R-:W-:Y:S02]  /*7430*/  UIADD3 UR7, UPT, UPT, -UR8, URZ, URZ ;  /* 0x000000ff08077290 */ /* 0x000fe4000fffe1ff */
[----:B------:R-:W-:Y:S04]  /*7440*/  @!UP0 USHF.R.U32.HI UR4, URZ, UR41, UR4 ;  /* 0x00000029ff048299 */ /* 0x000fe80008011604 */
[----:B------:R-:W-:Y:S04]  /*7450*/  @!UP0 USEL UR4, UR5, UR4, !UP2 ;  /* 0x0000000405048287 */ /* 0x000fe8000d000000 */
[----:B------:R-:W-:Y:S02]  /*7460*/  @!UP0 UIMAD UR9, UR9, UR10, UR4 ;  /* 0x0000000a090982a4 */ /* 0x000fe4000f8e0204 */
[----:B------:R-:W-:Y:S02]  /*7470*/  @!UP0 UIADD3 UR10, UPT, UPT, UR11, -UR4, URZ ;  /* 0x800000040b0a8290 */ /* 0x000fe4000fffe0ff */
[----:B------:R-:W-:Y:S02]  /*7480*/  UIMAD UR4, UR54, UR7, UR36 ;  /* 0x00000007360472a4 */ /* 0x000fe4000f8e0224 */
[----:B------:R-:W-:Y:S03]  /*7490*/  @!UP0 UIMAD UR8, UR10, UR39, UR5 ;  /* 0x000000270a0882a4 */ /* 0x000fe6000f8e0205 */
[----:B------:R-:W-:Y:S02]  /*74a0*/  @!UP0 UMOV UR5, UR9 ;  /* 0x0000000900058c82 */ /* 0x000fe40008000000 */
[----:B------:R-:W-:Y:S02]  /*74b0*/  UIMAD UR37, UR5, UR42, UR6 ;  /* 0x0000002a052572a4 */ /* 0x000fe4000f8e0206 */
[----:B------:R-:W-:Y:S11]  /*74c0*/  UIMAD UR36, UR8, UR54, UR4 ;  /* 0x00000036082472a4 */ /* 0x000ff6000f8e0204 */
[----:B------:R-:W-:Y:S01]  /*74d0*/  @!UPT UIADD3 URZ, UPT, UPT, URZ, URZ, URZ ;  /* 0x000000fffffff290 */ /* 0x000fe2000fffe0ff */
.L_x_127:
[----:B------:R-:W-:Y:S01]  /*74e0*/  UISETP.NE.AND UP0, UPT, UR38, 0x1, UPT ;  /* 0x000000012600788c */ /* 0x000fe2000bf05270 */
[----:B------:R-:W-:Y:S04]  /*74f0*/  @P0 SHF.R.U32.HI R4, RZ, 0x10, R5 ;  /* 0x00000010ff040819 */ /* 0x000fe80000011605 */
[----:B------:R-:W-:Y:S06]  /*7500*/  @P0 R2UR UR50, R4 ;  /* 0x00000000043202ca */ /* 0x000fec00000e0000 */
[----:B------:R-:W1:Y:S01]  /*7510*/  @!UP0 LDCU.128 UR12, c[0x0][0xc10] ;  /* 0x00018200ff0c87ac */ /* 0x000e620008000c00 */
[----:B------:R-:W2:Y:S01]  /*7520*/  @!UP0 LDCU UR5, c[0x0][0xc0c] ;  /* 0x00018180ff0587ac */ /* 0x000ea20008000800 */
[----:B------:R-:W3:Y:S01]  /*7530*/  @!UP0 LDCU UR10, c[0x0][0xc20] ;  /* 0x00018400ff0a87ac */ /* 0x000ee20008000800 */
[----:B-1----:R-:W-:Y:S02]  /*7540*/  UIMAD.WIDE.U32 UR8, UR37, UR12, URZ ;  /* 0x0000000c250872a5 */ /* 0x002fe4000f8e00ff */
[----:B------:R-:W-:Y:S02]  /*7550*/  UIMAD.WIDE.U32 UR6, UR36, UR15, URZ ;  /* 0x0000000f240672a5 */ /* 0x000fe4000f8e00ff */
[----:B------:R-:W-:Y:S03]  /*7560*/  @!UP0 UISETP.NE.AND UP1, UPT, UR14, 0x1, UPT ;  /* 0x000000010e00888c */ /* 0x000fe6000bf25270 */
[----:B------:R-:W-:Y:S01]  /*7570*/  @!UP0 UMOV UR4, UR9 ;  /* 0x0000000900048c82 */ /* 0x000fe20008000000 */
[----:B--2---:R-:W-:Y:S02]  /*7580*/  @!UP0 UISETP.NE.AND UP2, UPT, UR5, 0x1, UPT ;  /* 0x000000010500888c */ /* 0x004fe4000bf45270 */
[----:B------:R-:W-:Y:S01]  /*7590*/  @!UP0 USHF.R.U32.HI UR4, URZ, UR13, UR4 ;  /* 0x0000000dff048299 */ /* 0x000fe20008011604 */
[----:B------:R-:W-:Y:S02]  /*75a0*/  @!UP0 UMOV UR6, UR7 ;  /* 0x0000000700068c82 */ /* 0x000fe40008000000 */
[----:B---3--:R-:W-:Y:S02]  /*75b0*/  @!UP0 USHF.R.U32.HI UR6, URZ, UR10, UR6 ;  /* 0x0000000aff068299 */ /* 0x008fe40008011606 */
[----:B------:R-:W-:Y:S02]  /*75c0*/  @!UP0 USEL UR7, UR37, UR4, !UP2 ;  /* 0x0000000425078287 */ /* 0x000fe4000d000000 */
[----:B------:R-:W-:Y:S04]  /*75d0*/  @!UP0 USEL UR6, UR36, UR6, !UP1 ;  /* 0x0000000624068287 */ /* 0x000fe8000c800000 */
[----:B------:R-:W-:Y:S02]  /*75e0*/  @!UP0 UIADD3 UR4, UPT, UPT, -UR7, UR6, URZ ;  /* 0x0000000607048290 */ /* 0x000fe4000fffe1ff */
[----:B------:R-:W-:Y:S02]  /*75f0*/  @!UP0 UIADD3 UR6, UPT, UPT, UR7, -UR6, URZ ;  /* 0x8000000607068290 */ /* 0x000fe4000fffe0ff */
[----:B------:R-:W-:Y:S02]  /*7600*/  @!UP0 UIMAD UR37, UR4, UR5, UR37 ;  /* 0x00000005042582a4 */ /* 0x000fe4000f8e0225 */
[----:B------:R-:W-:Y:S02]  /*7610*/  @!UP0 UIMAD UR36, UR6, UR14, UR36 ;  /* 0x0000000e062482a4 */ /* 0x000fe4000f8e0224 */
[----:B------:R-:W-:Y:S09]  /*7620*/  ULOP3.LUT UP0, URZ, UR62, 0x1b0, URZ, 0xc0, !UPT ;  /* 0x000001b03eff7892 */ /* 0x000ff2000f80c0ff */
[----:B------:R-:W-:Y:S05]  /*7630*/  BRA.U !UP0, `(.L_x_128) ;  /* 0x0000000108407547 */ /* 0x000fea000b800000 */
[----:B------:R-:W1:Y:S01]  /*7640*/  LDCU.64 UR8, c[0x4][0x80] ;  /* 0x01001000ff0877ac */ /* 0x000e620008000a00 */
[----:B------:R-:W-:Y:S01]  /*7650*/  MOV R15, 0x0 ;  /* 0x00000000000f7802 */ /* 0x000fe20000000f00 */
[----:B------:R-:W-:Y:S02]  /*7660*/  HFMA2 R12, -RZ, RZ, 0, 5.9604644775390625e-08 ;  /* 0x00000001ff0c7431 */ /* 0x000fe400000001ff */
[----:B------:R-:W-:Y:S02]  /*7670*/  IMAD.MOV.U32 R8, RZ, RZ, 0x70 ;  /* 0x00000070ff087424 */ /* 0x000fe400078e00ff */
[----:B------:R-:W-:Y:S01]  /*7680*/  IMAD.MOV.U32 R13, RZ, RZ, RZ ;  /* 0x000000ffff0d7224 */ /* 0x000fe200078e00ff */
[----:B------:R-:W2:Y:S01]  /*7690*/  LDCU.64 UR6, c[0x4][0x88] ;  /* 0x01001100ff0677ac */ /* 0x000ea20008000a00 */
[----:B------:R-:W3:Y:S01]  /*76a0*/  LDC.64 R14, c[0x4][R15] ;  /* 0x010000000f0e7b82 */ /* 0x000ee20000000a00 */
[----:B------:R-:W4:Y:S01]  /*76b0*/  LDCU.64 UR4, c[0x4][0x8] ;  /* 0x01000100ff0477ac */ /* 0x000f220008000a00 */
[----:B-1----:R-:W-:Y:S01]  /*76c0*/  MOV R5, UR9 ;  /* 0x0000000900057c02 */ /* 0x002fe20008000f00 */
[----:B------:R-:W-:Y:S01]  /*76d0*/  IMAD.U32 R4, RZ, RZ, UR8 ;  /* 0x00000008ff047e24 */ /* 0x000fe2000f8e00ff */
[----:B--2---:R-:W-:Y:S01]  /*76e0*/  MOV R7, UR7 ;  /* 0x0000000700077c02 */ /* 0x004fe20008000f00 */
[----:B------:R-:W-:Y:S01]  /*76f0*/  IMAD.U32 R6, RZ, RZ, UR6 ;  /* 0x00000006ff067e24 */ /* 0x000fe2000f8e00ff */
[----:B----4-:R-:W-:Y:S01]  /*7700*/  MOV R11, UR5 ;  /* 0x00000005000b7c02 */ /* 0x010fe20008000f00 */
[----:B------:R-:W-:Y:S02]  /*7710*/  IMAD.U32 R10, RZ, RZ, UR4 ;  /* 0x00000004ff0a7e24 */ /* 0x000fe4000f8e00ff */
[----:B------:R-:W-:Y:S07]  /*7720*/  LEPC R20, `(.L_x_128) ;  /* 0x000000001014794e */ /* 0x000fee0000000000 */
[----:B---3-5:R-:W-:Y:S05]  /*7730*/  CALL.ABS.NOINC R14 ;  /* 0x000000000e007343 */ /* 0x028fea0003c00000 */
.L_x_128:
[----:B------:R-:W-:Y:S01]  /*7740*/  LOP3.LUT P0, RZ, R151, 0x1b0, RZ, 0xc0, !PT ;  /* 0x000001b097ff7812 */ /* 0x000fe2000780c0ff */
[----:B------:R-:W-:Y:S11]  /*7750*/  BSSY.RECONVERGENT B6, `(.L_x_129) ;  /* 0x0000013000067945 */ /* 0x000ff60003800200 */
[----:B------:R-:W-:Y:S01]  /*7760*/  @!UPT UIADD3 URZ, UPT, UPT, URZ, URZ, URZ ;  /* 0x000000fffffff290 */ /* 0x000fe2000fffe0ff */
[----:B------:R-:W-:Y:S05]  /*7770*/  @!P0 BRA `(.L_x_130) ;  /* 0x0000000000408947 */ /* 0x000fea0003800000 */
        /* <DEDUP_REMOVED lines=16> */
.L_x_130:
[----:B------:R-:W-:Y:S05]  /*7880*/  BSYNC.RECONVERGENT B6 ;  /* 0x0000000000067941 */ /* 0x000fea0003800200 */
.L_x_129:
[----:B------:R-:W-:Y:S02]  /*7890*/  R2UR UR4, R148 ;  /* 0x00000000940472ca */ /* 0x000fe400000e0000 */
[----:B------:R-:W-:Y:S02]  /*78a0*/  ISETP.NE.U32.AND P3, PT, R138, RZ, PT ;  /* 0x000000ff8a00720c */ /* 0x000fe40003f65070 */
[----:B------:R-:W-:Y:S02]  /*78b0*/  ISETP.NE.U32.AND P4, PT, R134, RZ, PT ;  /* 0x000000ff8600720c */ /* 0x000fe40003f85070 */
[----:B------:R-:W-:Y:S02]  /*78c0*/  ISETP.NE.AND.EX P3, PT, R139, RZ, PT, P3 ;  /* 0x000000ff8b00720c */ /* 0x000fe40003f65330 */
[----:B------:R-:W-:Y:S02]  /*78d0*/  PLOP3.LUT P1, PT, PT, PT, PT, 0x8, 0x80 ;  /* 0x000000000080781c */ /* 0x000fe40003f2e170 */
[----:B------:R-:W-:Y:S03]  /*78e0*/  ISETP.NE.AND.EX P4, PT, R135, RZ, PT, P4 ;  /* 0x000000ff8700720c */ /* 0x000fe60003f85340 */
[----:B------:R-:W-:Y:S06]  /*78f0*/  UISETP.NE.AND UP1, UPT, UR4, URZ, UPT ;  /* 0x000000ff0400728c */ /* 0x000fec000bf25270 */
[----:B------:R-:W-:Y:S05]  /*7900*/  PLOP3.LUT P0, PT, PT, PT, UP1, 0x80, 0x8 ;  /* 0x000000000008781c */ /* 0x000fea0003f0f018 */
[----:B------:R-:W1:Y:S08]  /*7910*/  @UP1 LDCU.64 UR4, c[0x0][0x988] ;  /* 0x00013100ff0417ac */ /* 0x000e700008000a00 */
[----:B------:R-:W-:Y:S01]  /*7920*/  @P0 PLOP3.LUT P1, PT, P3, PT, PT, 0x80, 0x8 ;  /* 0x000000000008081c */ /* 0x000fe20001f2f070 */
[----:B-1----:R-:W-:Y:S04]  /*7930*/  @UP1 UISETP.NE.U32.AND UP0, UPT, UR4, URZ, UPT ;  /* 0x000000ff0400128c */ /* 0x002fe8000bf05070 */
[----:B------:R-:W-:Y:S04]  /*7940*/  @UP1 UISETP.NE.AND.EX UP0, UPT, UR5, URZ, UPT, UP0 ;  /* 0x000000ff0500128c */ /* 0x000fe8000bf05300 */
[----:B------:R-:W-:Y:S01]  /*7950*/  @UP1 USEL UR4, URZ, 0xffffffff, UP0 ;  /* 0xffffffffff041887 */ /* 0x000fe20008000000 */
[----:B------:R-:W-:Y:S11]  /*7960*/  @!P3 BRA `(.L_x_131) ;  /* 0x000000000030b947 */ /* 0x000ff60003800000 */
[----:B------:R-:W-:Y:S01]  /*7970*/  ISETP.NE.U32.AND P2, PT, R136, RZ, PT ;  /* 0x000000ff8800720c */ /* 0x000fe20003f45070 */
[----:B------:R-:W1:Y:S01]  /*7980*/  LDCU.64 UR6, c[0x0][0x358] ;  /* 0x00006b00ff0677ac */ /* 0x000e620008000a00 */
[----:B------:R-:W-:Y:S02]  /*7990*/  IMAD.MOV.U32 R145, RZ, RZ, 0x1 ;  /* 0x00000001ff917424 */ /* 0x000fe400078e00ff */
[----:B------:R-:W-:Y:S11]  /*79a0*/  ISETP.NE.AND.EX P2, PT, R137, RZ, PT, P2 ;  /* 0x000000ff8900720c */ /* 0x000ff60003f45320 */
[----:B------:R-:W-:Y:S02]  /*79b0*/  @!UPT UIADD3 URZ, UPT, UPT, URZ, URZ, URZ ;  /* 0x000000fffffff290 */ /* 0x000fe4000fffe0ff */
[----:B------:R-:W2:Y:S01]  /*79c0*/  @P2 LDC.64 R4, c[0x0][0x988] ;  /* 0x00026200ff042b82 */ /* 0x000ea20000000a00 */
[----:B------:R-:W-:Y:S04]  /*79d0*/  @P2 IMAD R0, R138, UR45, RZ ;  /* 0x0000002d8a002c24 */ /* 0x000fe8000f8e02ff */
[----:B--2---:R-:W-:Y:S04]  /*79e0*/  @P2 IMAD.WIDE R4, R0, 0x4, R4 ;  /* 0x0000000400042825 */ /* 0x004fe800078e0204 */
[----:B------:R-:W-:Y:S01]  /*79f0*/  HFMA2 R0, -RZ, RZ, 0, 5.9604644775390625e-08 ;  /* 0x00000001ff007431 */ /* 0x000fe200000001ff */
[----:B-1---5:R1:W5:Y:S04]  /*7a00*/  @P2 LDG.E R71, desc[UR6][R4.64] ;  /* 0x0000000604472981 */ /* 0x022368000c1e1900 */
[----:B------:R-:W-:Y:S01]  /*7a10*/  @!P2 PRMT R145, R0, 0x7610, R145 ;  /* 0x000076100091a816 */ /* 0x000fe20000000091 */
[----:B-1----:R-:W2:Y:S06]  /*7a20*/  @!P2 LDC R71, c[0x0][0x980] ;  /* 0x00026000ff47ab82 */ /* 0x002eac0000000800 */
.L_x_131:
[----:B------:R-:W-:Y:S05]  /*7a30*/  @!P4 BRA `(.L_x_132) ;  /* 0x000000000024c947 */ /* 0x000fea0003800000 */
[----:B------:R-:W-:Y:S01]  /*7a40*/  ISETP.NE.U32.AND P2, PT, R132, RZ, PT ;  /* 0x000000ff8400720c */ /* 0x000fe20003f45070 */
[----:B------:R-:W1:Y:S03]  /*7a50*/  LDCU.64 UR6, c[0x0][0x358] ;  /* 0x00006b00ff0677ac */ /* 0x000e660008000a00 */
[----:B------:R-:W-:Y:S11]  /*7a60*/  ISETP.NE.AND.EX P2, PT, R133, RZ, PT, P2 ;  /* 0x000000ff8500720c */ /* 0x000ff60003f45320 */
[----:B------:R-:W-:Y:S02]  /*7a70*/  @!UPT UIADD3 URZ, UPT, UPT, URZ, URZ, URZ ;  /* 0x000000fffffff290 */ /* 0x000fe4000fffe0ff */
[----:B------:R-:W3:Y:S01]  /*7a80*/  @P2 LDC.64 R4, c[0x0][0x9a8] ;  /* 0x00026a00ff042b82 */ /* 0x000ee20000000a00 */
[----:B------:R-:W-:Y:S04]  /*7a90*/  @P2 IMAD R0, R134, UR45, RZ ;  /* 0x0000002d86002c24 */ /* 0x000fe8000f8e02ff */
[----:B---3--:R-:W-:Y:S05]  /*7aa0*/  @P2 IMAD.WIDE R4, R0, 0x4, R4 ;  /* 0x0000000400042825 */ /* 0x008fea00078e0204 */
[----:B-1---5:R1:W5:Y:S02]  /*7ab0*/  @P2 LDG.E R70, desc[UR6][R4.64] ;  /* 0x0000000604462981 */ /* 0x022364000c1e1900 */
[----:B-1----:R-:W3:Y:S02]  /*7ac0*/  @!P2 LDC R70, c[0x0][0x9a0] ;  /* 0x00026800ff46ab82 */ /* 0x002ee40000000800 */
.L_x_132:
[----:B--2--5:R-:W-:Y:S01]  /*7ad0*/  @P0 FSETP.NEU.AND P4, PT, R71, RZ, PT ;  /* 0x000000ff4700020b */ /* 0x024fe20003f8d000 */
[----:B------:R-:W-:Y:S01]  /*7ae0*/  IMAD.U32 R0, RZ, RZ, UR4 ;  /* 0x00000004ff007e24 */ /* 0x000fe2000f8e00ff */
[----:B------:R-:W-:Y:S01]  /*7af0*/  @P0 LOP3.LUT P2, RZ, R145, 0xff, RZ, 0xc0, !PT ;  /* 0x000000ff91ff0812 */ /* 0x000fe2000784c0ff */
[----:B------:R-:W-:Y:S01]  /*7b00*/  BSSY B1, `(.L_x_133) ;  /* 0x000003e000017945 */ /* 0x000fe20003800000 */
[----:B------:R-:W-:Y:S01]  /*7b10*/  @P0 SEL R3, RZ, 0xffffffff, P4 ;  /* 0xffffffffff030807 */ /* 0x000fe20002000000 */
[----:B------:R-:W-:Y:S01]  /*7b20*/  IMAD.IADD R2, R69, 0x1, R2 ;  /* 0x0000000145027824 */ /* 0x000fe200078e0202 */
[----:B------:R-:W-:Y:S02]  /*7b30*/  LEA R152, R68, UR44, 0x3 ;  /* 0x0000002c44987c11 */ /* 0x000fe4000f8e18ff */
[----:B------:R-:W-:Y:S02]  /*7b40*/  CS2R R18, SRZ ;  /* 0x0000000000127805 */ /* 0x000fe4000001ff00 */
[----:B------:R-:W-:Y:S02]  /*7b50*/  @P1 SEL R3, R0, R3, !P2 ;  /* 0x0000000300031207 */ /* 0x000fe40005000000 */
[----:B------:R-:W-:Y:S02]  /*7b60*/  CS2R R16, SRZ ;  /* 0x0000000000107805 */ /* 0x000fe4000001ff00 */
[----:B------:R-:W-:Y:S02]  /*7b70*/  PLOP3.LUT P5, PT, PT, PT, PT, 0x8, 0x80 ;  /* 0x000000000080781c */ /* 0x000fe40003fae170 */
[----:B------:R-:W-:Y:S02]  /*7b80*/  CS2R R26, SRZ ;  /* 0x00000000001a7805 */ /* 0x000fe4000001ff00 */
[----:B------:R-:W-:Y:S02]  /*7b90*/  @P0 LOP3.LUT R3, R3, 0x1, RZ, 0xc0, !PT ;  /* 0x0000000103030812 */ /* 0x000fe400078ec0ff */
[----:B------:R-:W-:Y:S02]  /*7ba0*/  CS2R R24, SRZ ;  /* 0x0000000000187805 */ /* 0x000fe4000001ff00 */
[----:B------:R-:W-:Y:S02]  /*7bb0*/  CS2R R30, SRZ ;  /* 0x00000000001e7805 */ /* 0x000fe4000001ff00 */
[----:B------:R-:W-:Y:S02]  /*7bc0*/  CS2R R28, SRZ ;  /* 0x00000000001c7805 */ /* 0x000fe4000001ff00 */
[----:B------:R-:W-:Y:S02]  /*7bd0*/  ISETP.NE.U32.OR P1, PT, R3, 0x1, !P0 ;  /* 0x000000010300780c */ /* 0x000fe40004725470 */
[----:B------:R-:W-:Y:S02]  /*7be0*/  CS2R R34, SRZ ;  /* 0x0000000000227805 */ /* 0x000fe4000001ff00 */
[----:B------:R-:W-:Y:S09]  /*7bf0*/  CS2R R32, SRZ ;  /* 0x0000000000207805 */ /* 0x000ff2000001ff00 */
[----:B------:R-:W-:Y:S04]  /*7c00*/  @P1 SHF.L.U32 R0, R140, 0x1f, RZ ;  /* 0x0000001f8c001819 */ /* 0x000fe800000006ff */
[----:B------:R1:W2:Y:S02]  /*7c10*/  @P1 SYNCS.PHASECHK.TRANS64.TRYWAIT P0, [UR44+0x290], R0 ;  /* 0x00029000ff0015a7 */ /* 0x0002a4000800112c */
[----:B-1----:R-:W-:Y:S04]  /*7c20*/  SHF.L.U32 R0, R142, 0x1f, RZ ;  /* 0x0000001f8e007819 */ /* 0x002fe800000006ff */
[----:B------:R1:W4:Y:S01]  /*7c30*/  SYNCS.PHASECHK.TRANS64.TRYWAIT P4, [R152+URZ+0x2c0], R0 ;  /* 0x0002c000980075a7 */ /* 0x00032200080811ff */
[----:B--2---:R-:W-:Y:S01]  /*7c40*/  @P1 PLOP3.LUT P5, PT, P0, PT, PT, 0x8, 0x80 ;  /* 0x000000000080181c */ /* 0x004fe200007ae170 */
[----:B------:R-:W-:Y:S01]  /*7c50*/  @!UPT UIADD3 URZ, UPT, UPT, URZ, URZ, URZ ;  /* 0x000000fffffff290 */ /* 0x000fe2000fffe0ff */
[----:B-1----:R-:W-:Y:S11]  /*7c60*/  @!P1 BRA `(.L_x_134) ;  /* 0x00000000009c9947 */ /* 0x002ff60003800000 */
[----:B------:R-:W-:Y:S01]  /*7c70*/  ISETP.NE.U32.AND P0, PT, RZ, UR60, PT ;  /* 0x0000003cff007c0c */ /* 0x000fe2000bf05070 */
[----:B------:R-:W-:Y:S01]  /*7c80*/  BSSY B0, `(.L_x_135) ;  /* 0x0000016000007945 */ /* 0x000fe20003800000 */
[----:B------:R-:W-:Y:S02]  /*7c90*/  FSETP.NEU.AND P2, PT, R71, RZ, PT ;  /* 0x000000ff4700720b */ /* 0x000fe40003f4d000 */
[----:B------:R-:W-:Y:S02]  /*7ca0*/  CS2R R34, SRZ ;  /* 0x0000000000227805 */ /* 0x000fe4000001ff00 */
[----:B------:R-:W-:Y:S02]  /*7cb0*/  ISETP.NE.AND.EX P0, PT, RZ, UR61, PT, P0 ;  /* 0x0000003dff007c0c */ /* 0x000fe4000bf05300 */
[----:B------:R-:W-:Y:S02]  /*7cc0*/  CS2R R32, SRZ ;  /* 0x0000000000207805 */ /* 0x000fe4000001ff00 */
[----:B------:R-:W-:Y:S02]  /*7cd0*/  LOP3.LUT P1, RZ, R145, 0xff, RZ, 0xc0, !PT ;  /* 0x000000ff91ff7812 */ /* 0x000fe4000782c0ff */
[----:B------:R-:W-:Y:S02]  /*7ce0*/  CS2R R30, SRZ ;  /* 0x00000000001e7805 */ /* 0x000fe4000001ff00 */
[----:B------:R-:W-:Y:S02]  /*7cf0*/  SEL R3, RZ, 0xffffffff, P2 ;  /* 0xffffffffff037807 */ /* 0x000fe40001000000 */
[----:B------:R-:W-:Y:S02]  /*7d00*/  CS2R R28, SRZ ;  /* 0x00000000001c7805 */ /* 0x000fe4000001ff00 */
[----:B------:R-:W-:Y:S02]  /*7d10*/  SEL R4, RZ, 0xffffffff, P0 ;  /* 0xffffffffff047807 */ /* 0x000fe40000000000 */
[----:B------:R-:W-:Y:S02]  /*7d20*/  CS2R R26, SRZ ;  /* 0x00000000001a7805 */ /* 0x000fe4000001ff00 */
[----:B------:R-:W-:Y:S02]  /*7d30*/  CS2R R24, SRZ ;  /* 0x0000000000187805 */ /* 0x000fe4000001ff00 */
[----:B------:R-:W-:Y:S02]  /*7d40*/  CS2R R18, SRZ ;  /* 0x0000000000127805 */ /* 0x000fe4000001ff00 */
[----:B------:R-:W-:Y:S02]  /*7d50*/  @P3 SEL R3, R4, R3, !P1 ;  /* 0x0000000304033207 */ /* 0x000fe40004800000 */
[----:B------:R-:W-:Y:S02]  /*7d60*/  CS2R R16, SRZ ;  /* 0x0000000000107805 */ /* 0x000fe4000001ff00 */
[----:B------:R-:W-:Y:S04]  /*7d70*/  LOP3.LUT R3, R3, 0x1, RZ, 0xc0, !PT ;  /* 0x0000000103037812 */ /* 0x000fe800078ec0ff */
[----:B------:R-:W-:Y:S01]  /*7d80*/  ISETP.NE.U32.AND P0, PT, R3, 0x1, PT ;  /* 0x000000010300780c */ /* 0x000fe20003f05070 */
[----:B------:R-:W-:Y:S01]  /*7d90*/  @!UPT UIADD3 URZ, UPT, UPT, URZ, URZ, URZ ;  /* 0x000000fffffff290 */ /* 0x000fe2000fffe0ff */
[----:B------:R-:W-:Y:S11]  /*7da0*/  @!P5 BRA `(.L_x_136) ;  /* 0x00000000000cd947 */ /* 0x000ff60003800000 */
[----:B------:R-:W-:Y:S04]  /*7db0*/  SHF.L.U32 R4, R140, 0x1f, RZ ;  /* 0x0000001f8c047819 */ /* 0x000fe800000006ff */
[----:B------:R-:W1:Y:S02]  /*7dc0*/  SYNCS.PHASECHK.TRANS64.TRYWAIT P1, [UR44+0x290], R4 ;  /* 0x00029004ff0075a7 */ /* 0x000e64000802112c */
[----:B-1----:R-:W-:Y:S05]  /*7dd0*/  @!P1 BRA `(.L_x_137) ;  /* 0x0000002c001c9947 */ /* 0x002fea0003800000 */
.L_x_136:
[----:B------:R-:W-:Y:S05]  /*7de0*/  BSYNC B0 ;  /* 0x0000000000007941 */ /* 0x000fea0003800000 */
.L_x_135:
[----:B------:R2:W1:Y:S01]  /*7df0*/  @P0 LDS.128 R32, [R144+UR44+0x400] ;  /* 0x0004002c90200984 */ /* 0x0004620008000c00 */
[----:B------:R-:W5:Y:S01]  /*7e00*/  S2UR UR5, SR_CgaCtaId ;  /* 0x00000000000579c3 */ /* 0x000f620000008800 */
[----:B------:R-:W-:Y:S01]  /*7e10*/  UIADD3 UR4, UPT, UPT, UR44, 0x298, URZ ;  /* 0x000002982c047890 */ /* 0x000fe2000fffe0ff */
[----:B------:R-:W-:Y:S01]  /*7e20*/  LOP3.LUT R140, R140, 0x1, RZ, 0x3c, !PT ;  /* 0x000000018c8c7812 */ /* 0x000fe200078e3cff */
[----:B------:R2:W1:Y:S04]  /*7e30*/  @P0 LDS.128 R28, [R143+0x10] ;  /* 0x000010008f1c0984 */ /* 0x0004680000000c00 */
[----:B------:R2:W1:Y:S04]  /*7e40*/  @P0 LDS.128 R24, [R150+0x20] ;  /* 0x0000200096180984 */ /* 0x0004680000000c00 */
[----:B------:R2:W1:Y:S01]  /*7e50*/  @P0 LDS.128 R16, [R149+0x30] ;  /* 0x0000300095100984 */ /* 0x0004620000000c00 */
[----:B------:R-:W-:Y:S01]  /*7e60*/  @!PT LDS RZ, [RZ] ;  /* 0x00000000fffff984 */ /* 0x000fe20000000800 */
[----:B------:R-:W-:Y:S01]  /*7e70*/  @!PT LDS RZ, [RZ] ;  /* 0x00000000fffff984 */ /* 0x000fe20000000800 */
[----:B------:R-:W-:Y:S01]  /*7e80*/  @!PT LDS RZ, [RZ] ;  /* 0x00000000fffff984 */ /* 0x000fe20000000800 */
[----:B------:R-:W-:Y:S01]  /*7e90*/  @!PT LDS RZ, [RZ] ;  /* 0x00000000fffff984 */ /* 0x000fe20000000800 */
[----:B------:R3:W-:Y:S06]  /*7ea0*/  MEMBAR.ALL.CTA ;  /* 0x0000000000007992 */ /* 0x0007ec0000008000 */
[----:B---3--:R-:W3:Y:S01]  /*7eb0*/  FENCE.VIEW.ASYNC.S ;  /* 0x00000000000073c6 */ /* 0x008ee20000000000 */
[----:B-----5:R-:W-:Y:S09]  /*7ec0*/  UPRMT UR4, UR5, 0x654, UR4 ;  /* 0x0000065405047896 */ /* 0x020ff20008000004 */
[----:B---3--:R-:W-:Y:S03]  /*7ed0*/  SYNCS.ARRIVE.TRANS64.RED.A1T0 RZ, [UR4], RZ ;  /* 0x000000ffffff79a7 */ /* 0x008fe60008100404 */
.L_x_134:
[----:B------:R-:W-:Y:S05]  /*7ee0*/  BSYNC B1 ;  /* 0x0000000000017941 */ /* 0x000fea0003800000 */
.L_x_133:
[----:B-1----:R-:W-:Y:S04]  /*7ef0*/  SHF.R.U32.HI R3, RZ, 0x15, R2 ;  /* 0x00000015ff037819 */ /* 0x002fe80000011602 */
[----:B------:R-:W-:Y:S01]  /*7f00*/  LOP3.LUT P0, RZ, R3, 0x3, R146, 0x48, !PT ;  /* 0x0000000303ff7812 */ /* 0x000fe20007804892 */
[----:B------:R-:W-:Y:S01]  /*7f10*/  @!UPT UIADD3 URZ, UPT, UPT, URZ, URZ, URZ ;  /* 0x000000fffffff290 */ /* 0x000fe2000fffe0ff */
[----:B----4-:R-:W-:Y:S11]  /*7f20*/  @P4 BRA `(.L_x_138) ;  /* 0x0000000000084947 */ /* 0x010ff60003800000 */
[----:B------:R-:W1:Y:S02]  /*7f30*/  SYNCS.PHASECHK.TRANS64.TRYWAIT P1, [R152+URZ+0x2c0], R0 ;  /* 0x0002c000980075a7 */ /* 0x000e6400080211ff */
[----:B-1----:R-:W-:Y:S05]  /*7f40*/  @!P1 BRA `(.L_x_139) ;  /* 0x0000002800d89947 */ /* 0x002fea0003800000 */
.L_x_138:
[----:B------:R-:W-:Y:S05]  /*7f50*/  @!P0 BRA `(.L_x_140) ;  /* 0x0000000000408947 */ /* 0x000fea0003800000 */
[----:B------:R-:W4:Y:S01]  /*7f60*/  LDCU.64 UR8, c[0x4][0x70] ;  /* 0x01000e00ff0877ac */ /* 0x000f220008000a00 */
[----:B------:R-:W-:Y:S01]  /*7f70*/  MOV R15, 0x0 ;  /* 0x00000000000f7802 */ /* 0x000fe20000000f00 */
[----:B------:R-:W-:Y:S02]  /*7f80*/  HFMA2 R12, -RZ, RZ, 0, 5.9604644775390625e-08 ;  /* 0x00000001ff0c7431 */ /* 0x000fe400000001ff */
[----:B------:R-:W-:Y:S02]  /*7f90*/  IMAD.MOV.U32 R8, RZ, RZ, 0x192 ;  /* 0x00000192ff087424 */ /* 0x000fe400078e00ff */
[----:B------:R-:W-:Y:S01]  /*7fa0*/  IMAD.MOV.U32 R13, RZ, RZ, RZ ;  /* 0x000000ffff0d7224 */ /* 0x000fe200078e00ff */
[----:B------:R-:W5:Y:S01]  /*7fb0*/  LDCU.64 UR6, c[0x4][0x78] ;  /* 0x01000f00ff0677ac */ /* 0x000f620008000a00 */
[----:B------:R-:W1:Y:S01]  /*7fc0*/  LDC.64 R14, c[0x4][R15] ;  /* 0x010000000f0e7b82 */ /* 0x000e620000000a00 */
[----:B------:R-:W2:Y:S01]  /*7fd0*/  LDCU.64 UR4, c[0x4][0x10] ;  /* 0x01000200ff0477ac */ /* 0x000ea20008000a00 */
[----:B----4-:R-:W-:Y:S01]  /*7fe0*/  MOV R5, UR9 ;  /* 0x0000000900057c02 */ /* 0x010fe20008000f00 */
[----:B------:R-:W-:Y:S01]  /*7ff0*/  IMAD.U32 R4, RZ, RZ, UR8 ;  /* 0x00000008ff047e24 */ /* 0x000fe2000f8e00ff */
[----:B-----5:R-:W-:Y:S01]  /*8000*/  MOV R7, UR7 ;  /* 0x0000000700077c02 */ /* 0x020fe20008000f00 */
[----:B------:R-:W-:Y:S01]  /*8010*/  IMAD.U32 R6, RZ, RZ, UR6 ;  /* 0x00000006ff067e24 */ /* 0x000fe2000f8e00ff */
[----:B--2---:R-:W-:Y:S01]  /*8020*/  MOV R11, UR5 ;  /* 0x00000005000b7c02 */ /* 0x004fe20008000f00 */
[----:B------:R-:W-:Y:S02]  /*8030*/  IMAD.U32 R10, RZ, RZ, UR4 ;  /* 0x00000004ff0a7e24 */ /* 0x000fe4000f8e00ff */
[----:B------:R-:W-:Y:S07]  /*8040*/  LEPC R20, `(.L_x_140) ;  /* 0x000000001014794e */ /* 0x000fee0000000000 */
[----:B-1-3--:R-:W-:Y:S05]  /*8050*/  CALL.ABS.NOINC R14 ;  /* 0x000000000e007343 */ /* 0x00afea0003c00000 */
.L_x_140:
[----:B------:R-:W-:Y:S01]  /*8060*/  LOP3.LUT P0, RZ, R131, 0x60, RZ, 0xc0, !PT ;  /* 0x0000006083ff7812 */ /* 0x000fe2000780c0ff */
[----:B------:R-:W-:Y:S05]  /*8070*/  WARPSYNC.ALL ;  /* 0x0000000000007948 */ /* 0x000fea0003800000 */
[----:B------:R-:W-:Y:S01]  /*8080*/  R2UR UR4, R2 ;  /* 0x00000000020472ca */ /* 0x000fe200000e0000 */
[----:B------:R-:W-:Y:S01]  /*8090*/  BSSY.RECONVERGENT B0, `(.L_x_141) ;  /* 0x0000135000007945 */ /* 0x000fe20003800200 */
[----:B------:R-:W-:Y:S02]  /*80a0*/  F2FP.F16.E4M3.UNPACK_B R2, R32 ;  /* 0x00000020ff02723e */ /* 0x000fe400020006ff */
[-C--:B------:R-:W-:Y:S02]  /*80b0*/  F2FP.F16.E4M3.UNPACK_B R21, R33.reuse ;  /* 0x00000021ff15723e */ /* 0x080fe400020006ff */
[----:B------:R-:W-:Y:S01]  /*80c0*/  F2FP.F16.E4M3.UNPACK_B R12, R28 ;  /* 0x0000001cff0c723e */ /* 0x000fe200020006ff */
[----:B-1----:R-:W-:Y:S01]  /*80d0*/  HADD2.F32 R0, -RZ, R2.H0_H0 ;  /* 0x20000002ff007230 */ /* 0x002fe20000004100 */
[----:B------:R-:W-:Y:S01]  /*80e0*/  F2FP.F16.E4M3.UNPACK_B R32, R32.H1 ;  /* 0x00000020ff20723e */ /* 0x000fe200030006ff */
[--C-:B------:R-:W-:Y:S01]  /*80f0*/  HADD2.F32 R73, -RZ, R21.reuse.H0_H0 ;  /* 0x20000015ff497230 */ /* 0x100fe20000004100 */
[----:B------:R-:W-:Y:S01]  /*8100*/  F2FP.F16.E4M3.UNPACK_B R33, R33.H1 ;  /* 0x00000021ff21723e */ /* 0x000fe200030006ff */
[----:B------:R-:W-:Y:S01]  /*8110*/  HADD2.F32 R74, -RZ, R21.H1_H1 ;  /* 0x30000015ff4a7230 */ /* 0x000fe20000004100 */
[-C--:B------:R-:W-:Y:S01]  /*8120*/  F2FP.F16.E4M3.UNPACK_B R20, R34.reuse ;  /* 0x00000022ff14723e */ /* 0x080fe200020006ff */
[--C-:B------:R-:W-:Y:S01]  /*8130*/  HADD2.F32 R3, -RZ, R32.reuse.H0_H0 ;  /* 0x20000020ff037230 */ /* 0x100fe20000004100 */
[----:B------:R-:W-:Y:S01]  /*8140*/  F2FP.F16.E4M3.UNPACK_B R15, R34.H1 ;  /* 0x00000022ff0f723e */ /* 0x000fe200030006ff */
[----:B------:R-:W-:Y:S01]  /*8150*/  HADD2.F32 R72, -RZ, R32.H1_H1 ;  /* 0x30000020ff487230 */ /* 0x000fe20000004100 */
[-C--:B------:R-:W-:Y:S01]  /*8160*/  F2FP.F16.E4M3.UNPACK_B R14, R35.reuse ;  /* 0x00000023ff0e723e */ /* 0x080fe200020006ff */
[--C-:B------:R-:W-:Y:S01]  /*8170*/  HADD2.F32 R75, -RZ, R33.reuse.H0_H0 ;  /* 0x20000021ff4b7230 */ /* 0x100fe20000004100 */
[----:B------:R-:W-:Y:S01]  /*8180*/  F2FP.F16.E4M3.UNPACK_B R13, R35.H1 ;  /* 0x00000023ff0d723e */ /* 0x000fe200030006ff */
[----:B------:R-:W-:Y:S01]  /*8190*/  HADD2.F32 R76, -RZ, R33.H1_H1 ;  /* 0x30000021ff4c7230 */ /* 0x000fe20000004100 */
[----:B------:R-:W-:Y:S01]  /*81a0*/  F2FP.F16.E4M3.UNPACK_B R28, R28.H1 ;  /* 0x0000001cff1c723e */ /* 0x000fe200030006ff */
[--C-:B------:R-:W-:Y:S01]  /*81b0*/  HADD2.F32 R77, -RZ, R20.reuse.H0_H0 ;  /* 0x20000014ff4d7230 */ /* 0x100fe20000004100 */
[-C--:B------:R-:W-:Y:S01]  /*81c0*/  F2FP.F16.E4M3.UNPACK_B R11, R29.reuse ;  /* 0x0000001dff0b723e */ /* 0x080fe200020006ff */
        /* <DEDUP_REMOVED lines=43> */
[----:B------:R-:W-:Y:S01]  /*8480*/  IADD3 R152, PT, PT, R152, 0x2d0, RZ ;  /* 0x000002d098987810 */ /* 0x000fe20007ffe0ff */
[----:B------:R-:W-:Y:S01]  /*8490*/  HADD2.F32 R100, -RZ, R6.H1_H1 ;  /* 0x30000006ff647230 */ /* 0x000fe20000004100 */
[----:B------:R-:W-:Y:S01]  /*84a0*/  IADD3 R68, PT, PT, R68, 0x1, RZ ;  /* 0x0000000144447810 */ /* 0x000fe20007ffe0ff */
[--C-:B------:R-:W-:Y:S01]  /*84b0*/  HADD2.F32 R101, -RZ, R5.reuse.H0_H0 ;  /* 0x20000005ff657230 */ /* 0x100fe20000004100 */
[----:B------:R-:W-:Y:S01]  /*84c0*/  LOP3.LUT R152, R152, 0xfefffff8, RZ, 0xc0, !PT ;  /* 0xfefffff898987812 */ /* 0x000fe200078ec0ff */
[----:B------:R-:W-:Y:S02]  /*84d0*/  HADD2.F32 R102, -RZ, R5.H1_H1 ;  /* 0x30000005ff667230 */ /* 0x000fe40000004100 */
[--C-:B------:R-:W-:Y:S02]  /*84e0*/  HADD2.F32 R103, -RZ, R4.reuse.H0_H0 ;  /* 0x20000004ff677230 */ /* 0x100fe40000004100 */
[----:B------:R-:W-:Y:S02]  /*84f0*/  HADD2.F32 R104, -RZ, R4.H1_H1 ;  /* 0x30000004ff687230 */ /* 0x000fe40000004100 */
[----:B------:R-:W1:Y:S01]  /*8500*/  LDTM.x64 R4, tmem[UR4] ;  /* 0x00000004000479ee */ /* 0x000e620008340000 */
[----:B------:R-:W-:Y:S01]  /*8510*/  NOP ;  /* 0x0000000000007918 */ /* 0x000fe20000000000 */
[----:B-1----:R1:W-:Y:S01]  /*8520*/  SYNCS.ARRIVE.TRANS64.RED.A1T0 RZ, [R152+URZ], RZ ;  /* 0x000000ff98ff79a7 */ /* 0x0023e200081004ff */
[----:B------:R-:W-:Y:S02]  /*8530*/  HADD2.F32 R2, -RZ, R2.H1_H1 ;  /* 0x30000002ff027230 */ /* 0x000fe40000004100 */
[--C-:B------:R-:W-:Y:S02]  /*8540*/  HADD2.F32 R105, -RZ, R106.reuse.H0_H0 ;  /* 0x2000006aff697230 */ /* 0x100fe40000004100 */
        /* <DEDUP_REMOVED lines=9> */
[C---:B---3--:R-:W-:Y:S01]  /*85e0*/  FMUL R4, R70.reuse, R4 ;  /* 0x0000000446047220 */ /* 0x048fe20000400000 */
[C---:B------:R-:W-:Y:S01]  /*85f0*/  FMUL R5, R70.reuse, R5 ;  /* 0x0000000546057220 */ /* 0x040fe20000400000 */
[C---:B------:R-:W-:Y:S01]  /*8600*/  FMUL R8, R70.reuse, R8 ;  /* 0x0000000846087220 */ /* 0x040fe20000400000 */
[C---:B------:R-:W-:Y:S01]  /*8610*/  FMUL R9, R70.reuse, R9 ;  /* 0x0000000946097220 */ /* 0x040fe20000400000 */
[C---:B------:R-:W-:Y:S01]  /*8620*/  FFMA R4, R71.reuse, R0, R4 ;  /* 0x0000000047047223 */ /* 0x040fe20000000004 */
[C---:B------:R-:W-:Y:S01]  /*8630*/  FFMA R5, R71.reuse, R2, R5 ;  /* 0x0000000247057223 */ /* 0x040fe20000000005 */
[C---:B------:R-:W-:Y:S01]  /*8640*/  FMUL R12, R70.reuse, R12 ;  /* 0x0000000c460c7220 */ /* 0x040fe20000400000 */
[C---:B------:R-:W-:Y:S01]  /*8650*/  FMUL R13, R70.reuse, R13 ;  /* 0x0000000d460d7220 */ /* 0x040fe20000400000 */
[C---:B------:R-:W-:Y:S01]  /*8660*/  FMUL R0, R70.reuse, R16 ;  /* 0x0000001046007220 */ /* 0x040fe20000400000 */
[C---:B------:R-:W-:Y:S01]  /*8670*/  FMUL R2, R70.reuse, R17 ;  /* 0x0000001146027220 */ /* 0x040fe20000400000 */
[C---:B------:R-:W-:Y:S01]  /*8680*/  FMUL R17, R70.reuse, R24 ;  /* 0x0000001846117220 */ /* 0x040fe20000400000 */
[--C-:B------:R-:W-:Y:S02]  /*8690*/  HADD2.F32 R125, -RZ, R126.reuse.H0_H0 ;  /* 0x2000007eff7d7230 */ /* 0x100fe40000004100 */
[C---:B------:R-:W-:Y:S01]  /*86a0*/  FMUL R6, R70.reuse, R6 ;  /* 0x0000000646067220 */ /* 0x040fe20000400000 */
[----:B------:R-:W-:Y:S02]  /*86b0*/  HADD2.F32 R126, -RZ, R126.H1_H1 ;  /* 0x3000007eff7e7230 */ /* 0x000fe40000004100 */
[C---:B------:R-:W-:Y:S01]  /*86c0*/  FMUL R7, R70.reuse, R7 ;  /* 0x0000000746077220 */ /* 0x040fe20000400000 */
[C---:B------:R-:W-:Y:S01]  /*86d0*/  FMUL R10, R70.reuse, R10 ;  /* 0x0000000a460a7220 */ /* 0x040fe20000400000 */
[C---:B------:R-:W-:Y:S01]  /*86e0*/  FFMA R6, R71.reuse, R3, R6 ;  /* 0x0000000347067223 */ /* 0x040fe20000000006 */
[C---:B------:R-:W-:Y:S01]  /*86f0*/  FMUL R11, R70.reuse, R11 ;  /* 0x0000000b460b7220 */ /* 0x040fe20000400000 */
[C---:B------:R-:W-:Y:S01]  /*8700*/  FFMA R7, R71.reuse, R72, R7 ;  /* 0x0000004847077223 */ /* 0x040fe20000000007 */
[C---:B------:R-:W-:Y:S01]  /*8710*/  FFMA R8, R71.reuse, R73, R8 ;  /* 0x0000004947087223 */ /* 0x040fe20000000008 */
[C---:B------:R-:W-:Y:S01]  /*8720*/  FFMA R9, R71.reuse, R74, R9 ;  /* 0x0000004a47097223 */ /* 0x040fe20000000009 */
[C---:B------:R-:W-:Y:S01]  /*8730*/  FFMA R10, R71.reuse, R75, R10 ;  /* 0x0000004b470a7223 */ /* 0x040fe2000000000a */
[C---:B------:R-:W-:Y:S01]  /*8740*/  FFMA R11, R71.reuse, R76, R11 ;  /* 0x0000004c470b7223 */ /* 0x040fe2000000000b */
[C---:B------:R-:W-:Y:S01]  /*8750*/  FFMA R12, R71.reuse, R77, R12 ;  /* 0x0000004d470c7223 */ /* 0x040fe2000000000c */
[----:B------:R-:W-:Y:S01]  /*8760*/  FFMA R13, R71, R78, R13 ;  /* 0x0000004e470d7223 */ /* 0x000fe2000000000d */
[----:B------:R-:W-:Y:S01]  /*8770*/  F2FP.SATFINITE.E4M3.F32.PACK_AB_MERGE_C R76, R7, R6, RZ ;  /* 0x00000006074c723e */ /* 0x000fe200048070ff */
[--C-:B------:R-:W-:Y:S02]  /*8780*/  HADD2.F32 R74, -RZ, R129.reuse.H0_H0 ;  /* 0x20000081ff4a7230 */ /* 0x100fe40000004100 */
[C---:B------:R-:W-:Y:S01]  /*8790*/  FMUL R7, R70.reuse, R20 ;  /* 0x0000001446077220 */ /* 0x040fe20000400000 */
[----:B------:R-:W-:Y:S01]  /*87a0*/  HADD2.F32 R75, -RZ, R129.H1_H1 ;  /* 0x30000081ff4b7230 */ /* 0x000fe20000004100 */
[----:B------:R-:W-:Y:S01]  /*87b0*/  F2FP.SATFINITE.E4M3.F32.PACK_AB_MERGE_C R129, R11, R10, RZ ;  /* 0x0000000a0b81723e */ /* 0x000fe200048070ff */
        /* <DEDUP_REMOVED lines=12> */
[----:B------:R-:W-:Y:S01]  /*8880*/  FFMA R3, R71, R83, R3 ;  /* 0x0000005347037223 */ /* 0x000fe20000000003 */
[C---:B------:R-:W-:Y:S01]  /*8890*/  FMUL R25, R70.reuse, R32 ;  /* 0x0000002046197220 */ /* 0x040fe20000400000 */
[----:B------:R-:W-:Y:S01]  /*88a0*/  F2FP.SATFINITE.E4M3.F32.PACK_AB_MERGE_C R14, R15, R14, RZ ;  /* 0x0000000e0f0e723e */ /* 0x000fe200048070ff */
[C---:B------:R-:W-:Y:S01]  /*88b0*/  FMUL R6, R70.reuse, R19 ;  /* 0x0000001346067220 */ /* 0x040fe20000400000 */
[C---:B------:R-:W-:Y:S01]  /*88c0*/  FMUL R11, R70.reuse, R22 ;  /* 0x00000016460b7220 */ /* 0x040fe20000400000 */
[C---:B------:R-:W-:Y:S01]  /*88d0*/  FMUL R22, R70.reuse, R29 ;  /* 0x0000001d46167220 */ /* 0x040fe20000400000 */
[C---:B------:R-:W-:Y:S01]  /*88e0*/  FMUL R29, R70.reuse, R36 ;  /* 0x00000024461d7220 */ /* 0x040fe20000400000 */
[C---:B------:R-:W-:Y:S01]  /*88f0*/  FFMA R6, R71.reuse, R84, R6 ;  /* 0x0000005447067223 */ /* 0x040fe20000000006 */
[C---:B------:R-:W-:Y:S01]  /*8900*/  FFMA R7, R71.reuse, R85, R7 ;  /* 0x0000005547077223 */ /* 0x040fe20000000007 */
[C---:B------:R-:W-:Y:S01]  /*8910*/  FFMA R10, R71.reuse, R86, R10 ;  /* 0x00000056470a7223 */ /* 0x040fe2000000000a */
[C---:B------:R-:W-:Y:S01]  /*8920*/  FFMA R11, R71.reuse, R87, R11 ;  /* 0x00000057470b7223 */ /* 0x040fe2000000000b */
[----:B------:R-:W-:Y:S01]  /*8930*/  FMUL R16, R70, R23 ;  /* 0x0000001746107220 */ /* 0x000fe20000400000 */
[----:B------:R-:W-:Y:S01]  /*8940*/  F2FP.SATFINITE.E4M3.F32.PACK_AB_MERGE_C R3, R6, R3, RZ ;  /* 0x000000030603723e */ /* 0x000fe200048070ff */
        /* <DEDUP_REMOVED lines=10> */
[----:B------:R-:W-:Y:S01]  /*89f0*/  FMUL R30, R70, R37 ;  /* 0x00000025461e7220 */ /* 0x000fe20000400000 */
[----:B------:R-:W-:Y:S01]  /*8a00*/  F2FP.SATFINITE.E4M3.F32.PACK_AB_MERGE_C R16, R10, R7, R16 ;  /* 0x000000070a10723e */ /* 0x000fe20004807010 */
        /* <DEDUP_REMOVED lines=23> */
[----:B------:R-:W-:Y:S01]  /*8b80*/  FFMA R31, R71, R103, R31 ;  /* 0x00000067471f7223 */ /* 0x000fe2000000001f */
[----:B------:R-:W-:Y:S01]  /*8b90*/  FMUL R45, R70, R52 ;  /* 0x00000034462d7220 */ /* 0x000fe20000400000 */
[----:B------:R-:W-:Y:S01]  /*8ba0*/  F2FP.SATFINITE.E4M3.F32.PACK_AB_MERGE_C R19, R28, R27, RZ ;  /* 0x0000001b1c13723e */ /* 0x000fe200048070ff */
[C---:B------:R-:W-:Y:S01]  /*8bb0*/  FMUL R52, R70.reuse, R59 ;  /* 0x0000003b46347220 */ /* 0x040fe20000400000 */
[C---:B------:R-:W-:Y:S01]  /*8bc0*/  FMUL R59, R70.reuse, R66 ;  /* 0x00000042463b7220 */ /* 0x040fe20000400000 */
[----:B------:R-:W-:Y:S01]  /*8bd0*/  F2FP.SATFINITE.E4M3.F32.PACK_AB_MERGE_C R66, R13, R12, R14 ;  /* 0x0000000c0d42723e */ /* 0x000fe2000480700e */
[----:B------:R-:W-:Y:S01]  /*8be0*/  FMUL R32, R70, R39 ;  /* 0x0000002746207220 */ /* 0x000fe20000400000 */
[--C-:B------:R-:W-:Y:S01]  /*8bf0*/  HADD2.F32 R107, -RZ, R108.reuse.H0_H0 ;  /* 0x2000006cff6b7230 */ /* 0x100fe20000004100 */
[----:B------:R-:W-:Y:S01]  /*8c00*/  F2FP.SATFINITE.E4M3.F32.PACK_AB_MERGE_C R19, R26, R25, R19 ;  /* 0x000000191a13723e */ /* 0x000fe20004807013 */
[----:B------:R-:W-:Y:S02]  /*8c10*/  HADD2.F32 R108, -RZ, R108.H1_H1 ;  /* 0x3000006cff6c7230 */ /* 0x000fe40000004100 */
[C---:B------:R-:W-:Y:S01]  /*8c20*/  FFMA R32, R71.reuse, R104, R32 ;  /* 0x0000006847207223 */ /* 0x040fe20000000020 */
[C---:B------:R-:W-:Y:S01]  /*8c30*/  FFMA R33, R71.reuse, R105, R33 ;  /* 0x0000006947217223 */ /* 0x040fe20000000021 */
[C---:B------:R-:W-:Y:S01]  /*8c40*/  FFMA R34, R71.reuse, R106, R34 ;  /* 0x0000006a47227223 */ /* 0x040fe20000000022 */
[C---:B------:R-:W-:Y:S01]  /*8c50*/  FMUL R35, R70.reuse, R42 ;  /* 0x0000002a46237220 */ /* 0x040fe20000400000 */
[----:B------:R-:W-:Y:S01]  /*8c60*/  FMUL R42, R70, R49 ;  /* 0x00000031462a7220 */ /* 0x000fe20000400000 */
[----:B------:R-:W-:Y:S01]  /*8c70*/  F2FP.SATFINITE.E4M3.F32.PACK_AB_MERGE_C R32, R32, R31, RZ ;  /* 0x0000001f2020723e */ /* 0x000fe200048070ff */
[C---:B------:R-:W-:Y:S01]  /*8c80*/  FMUL R49, R70.reuse, R56 ;  /* 0x0000003846317220 */ /* 0x040fe20000400000 */
[C---:B------:R-:W-:Y:S01]  /*8c90*/  FMUL R36, R70.reuse, R43 ;  /* 0x0000002b46247220 */ /* 0x040fe20000400000 */
[--C-:B------:R-:W-:Y:S02]  /*8ca0*/  HADD2.F32 R111, -RZ, R112.reuse.H0_H0 ;  /* 0x20000070ff6f7230 */ /* 0x100fe40000004100 */
[C---:B------:R-:W-:Y:S01]  /*8cb0*/  FFMA R35, R71.reuse, R107, R35 ;  /* 0x0000006b47237223 */ /* 0x040fe20000000023 */
[----:B------:R-:W-:Y:S02]  /*8cc0*/  HADD2.F32 R112, -RZ, R112.H1_H1 ;  /* 0x30000070ff707230 */ /* 0x000fe40000004100 */
[C---:B------:R-:W-:Y:S01]  /*8cd0*/  FMUL R39, R70.reuse, R46 ;  /* 0x0000002e46277220 */ /* 0x040fe20000400000 */
[C---:B------:R-:W-:Y:S01]  /*8ce0*/  FFMA R36, R71.reuse, R108, R36 ;  /* 0x0000006c47247223 */ /* 0x040fe20000000024 */
[C---:B------:R-:W-:Y:S01]  /*8cf0*/  FMUL R40, R70.reuse, R47 ;  /* 0x0000002f46287220 */ /* 0x040fe20000400000 */
[C---:B------:R-:W-:Y:S01]  /*8d00*/  FFMA R37, R71.reuse, R109, R37 ;  /* 0x0000006d47257223 */ /* 0x040fe20000000025 */
[C---:B------:R-:W-:Y:S01]  /*8d10*/  FFMA R38, R71.reuse, R110, R38 ;  /* 0x0000006e47267223 */ /* 0x040fe20000000026 */
        /* <DEDUP_REMOVED lines=8> */
[C---:B------:R-:W-:Y:S01]  /*8da0*/  FMUL R46, R70.reuse, R53 ;  /* 0x00000035462e7220 */ /* 0x040fe20000400000 */
[--C-:B------:R-:W-:Y:S02]  /*8db0*/  HADD2.F32 R119, -RZ, R120.reuse.H0_H0 ;  /* 0x20000078ff777230 */ /* 0x100fe40000004100 */
[C---:B------:R-:W-:Y:S01]  /*8dc0*/  FMUL R50, R70.reuse, R57 ;  /* 0x0000003946327220 */ /* 0x040fe20000400000 */
[C---:B------:R-:W-:Y:S01]  /*8dd0*/  FMUL R51, R70.reuse, R58 ;  /* 0x0000003a46337220 */ /* 0x040fe20000400000 */
[C---:B------:R-:W-:Y:S01]  /*8de0*/  FMUL R53, R70.reuse, R60 ;  /* 0x0000003c46357220 */ /* 0x040fe20000400000 */
[C---:B------:R-:W-:Y:S01]  /*8df0*/  FFMA R43, R71.reuse, R115, R43 ;  /* 0x00000073472b7223 */ /* 0x040fe2000000002b */
[----:B------:R-:W-:Y:S02]  /*8e00*/  HADD2.F32 R120, -RZ, R120.H1_H1 ;  /* 0x30000078ff787230 */ /* 0x000fe40000004100 */
[C---:B------:R-:W-:Y:S01]  /*8e10*/  FMUL R47, R70.reuse, R54 ;  /* 0x00000036462f7220 */ /* 0x040fe20000400000 */
[C---:B------:R-:W-:Y:S01]  /*8e20*/  FMUL R57, R70.reuse, R64 ;  /* 0x0000004046397220 */ /* 0x040fe20000400000 */
[C---:B------:R-:W-:Y:S01]  /*8e30*/  FMUL R58, R70.reuse, R65 ;  /* 0x00000041463a7220 */ /* 0x040fe20000400000 */
[C---:B------:R-:W-:Y:S01]  /*8e40*/  FMUL R60, R70.reuse, R67 ;  /* 0x00000043463c7220 */ /* 0x040fe20000400000 */
[----:B------:R-:W-:Y:S01]  /*8e50*/  FFMA R44, R71, R116, R44 ;  /* 0x00000074472c7223 */ /* 0x000fe2000000002c */
[----:B------:R-:W-:Y:S01]  /*8e60*/  FMUL R48, R70, R55 ;  /* 0x0000003746307220 */ /* 0x000fe20000400000 */
[----:B------:R-:W-:Y:S01]  /*8e70*/  F2FP.SATFINITE.E4M3.F32.PACK_AB_MERGE_C R64, R5, R4, R76 ;  /* 0x000000040540723e */ /* 0x000fe2000480704c */
[----:B------:R-:W-:Y:S01]  /*8e80*/  FFMA R45, R71, R117, R45 ;  /* 0x00000075472d7223 */ /* 0x000fe2000000002d */
[----:B------:R-:W-:Y:S01]  /*8e90*/  F2FP.SATFINITE.E4M3.F32.PACK_AB_MERGE_C R65, R9, R8, R129 ;  /* 0x000000080941723e */ /* 0x000fe20004807081 */
[C---:B------:R-:W-:Y:S01]  /*8ea0*/  FFMA R46, R71.reuse, R118, R46 ;  /* 0x00000076472e7223 */ /* 0x040fe2000000002e */
[----:B------:R-:W-:Y:S01]  /*8eb0*/  F2FP.SATFINITE.E4M3.F32.PACK_AB_MERGE_C R67, R2, R0, R3 ;  /* 0x000000000243723e */ /* 0x000fe20004807003 */
[--C-:B------:R-:W-:Y:S02]  /*8ec0*/  HADD2.F32 R123, -RZ, R124.reuse.H0_H0 ;  /* 0x2000007cff7b7230 */ /* 0x100fe40000004100 */
[C---:B------:R-:W-:Y:S01]  /*8ed0*/  FFMA R47, R71.reuse, R119, R47 ;  /* 0x00000077472f7223 */ /* 0x040fe2000000002f */
[----:B------:R-:W-:Y:S02]  /*8ee0*/  HADD2.F32 R124, -RZ, R124.H1_H1 ;  /* 0x3000007cff7c7230 */ /* 0x000fe40000004100 */
[C---:B------:R-:W-:Y:S01]  /*8ef0*/  FFMA R48, R71.reuse, R120, R48 ;  /* 0x0000007847307223 */ /* 0x040fe20000000030 */
[----:B------:R1:W-:Y:S01]  /*8f00*/  STS.128 [R144+UR44+0x2400], R64 ;  /* 0x0024004090007988 */ /* 0x0003e20008000c2c */
[C---:B------:R-:W-:Y:S01]  /*8f10*/  FFMA R49, R71.reuse, R121, R49 ;  /* 0x0000007947317223 */ /* 0x040fe20000000031 */
[C---:B------:R-:W-:Y:S01]  /*8f20*/  FFMA R50, R71.reuse, R122, R50 ;  /* 0x0000007a47327223 */ /* 0x040fe20000000032 */
[C---:B------:R-:W-:Y:S01]  /*8f30*/  FMUL R54, R70.reuse, R61 ;  /* 0x0000003d46367220 */ /* 0x040fe20000400000 */
[--C-:B------:R-:W-:Y:S02]  /*8f40*/  HADD2.F32 R127, -RZ, R128.reuse.H0_H0 ;  /* 0x20000080ff7f7230 */ /* 0x100fe40000004100 */
[C---:B------:R-:W-:Y:S01]  /*8f50*/  FFMA R51, R71.reuse, R123, R51 ;  /* 0x0000007b47337223 */ /* 0x040fe20000000033 */
[----:B------:R-:W-:Y:S02]  /*8f60*/  HADD2.F32 R128, -RZ, R128.H1_H1 ;  /* 0x30000080ff807230 */ /* 0x000fe40000004100 */
[----:B------:R-:W-:Y:S01]  /*8f70*/  FMUL R55, R70, R62 ;  /* 0x0000003e46377220 */ /* 0x000fe20000400000 */
[----:B------:R1:W-:Y:S01]  /*8f80*/  STS.128 [R143+0x2010], R16 ;  /* 0x002010108f007388 */ /* 0x0003e20000000c00 */
[----:B------:R-:W-:Y:S01]  /*8f90*/  F2FP.SATFINITE.E4M3.F32.PACK_AB_MERGE_C R35, R36, R35, RZ ;  /* 0x000000232423723e */ /* 0x000fe200048070ff */
[C---:B------:R-:W-:Y:S01]  /*8fa0*/  FFMA R52, R71.reuse, R124, R52 ;  /* 0x0000007c47347223 */ /* 0x040fe20000000034 */
[----:B------:R-:W-:Y:S01]  /*8fb0*/  FMUL R56, R70, R63 ;  /* 0x0000003f46387220 */ /* 0x000fe20000400000 */
[C---:B------:R-:W-:Y:S01]  /*8fc0*/  FFMA R53, R71.reuse, R125, R53 ;  /* 0x0000007d47357223 */ /* 0x040fe20000000035 */
[C---:B------:R-:W-:Y:S01]  /*8fd0*/  FFMA R54, R71.reuse, R126, R54 ;  /* 0x0000007e47367223 */ /* 0x040fe20000000036 */
[C---:B------:R-:W-:Y:S01]  /*8fe0*/  FFMA R55, R71.reuse, R127, R55 ;  /* 0x0000007f47377223 */ /* 0x040fe20000000037 */
[C---:B------:R-:W-:Y:S01]  /*8ff0*/  FFMA R56, R71.reuse, R128, R56 ;  /* 0x0000008047387223 */ /* 0x040fe20000000038 */
[----:B------:R-:W-:Y:S01]  /*9000*/  F2FP.SATFINITE.E4M3.F32.PACK_AB_MERGE_C R39, R40, R39, RZ ;  /* 0x000000272827723e */ /* 0x000fe200048070ff */
[C---:B------:R-:W-:Y:S01]  /*9010*/  FFMA R57, R71.reuse, R72, R57 ;  /* 0x0000004847397223 */ /* 0x040fe20000000039 */
[----:B------:R-:W-:Y:S01]  /*9020*/  F2FP.SATFINITE.E4M3.F32.PACK_AB_MERGE_C R43, R44, R43, RZ ;  /* 0x0000002b2c2b723e */ /* 0x000fe200048070ff */
[C---:B------:R-:W-:Y:S01]  /*9030*/  FFMA R58, R71.reuse, R73, R58 ;  /* 0x00000049473a7223 */ /* 0x040fe2000000003a */
[C---:B------:R-:W-:Y:S01]  /*9040*/  FFMA R59, R71.reuse, R74, R59 ;  /* 0x0000004a473b7223 */ /* 0x040fe2000000003b */
[----:B------:R-:W-:Y:S01]  /*9050*/  F2FP.SATFINITE.E4M3.F32.PACK_AB_MERGE_C R33, R34, R33, R35 ;  /* 0x000000212221723e */ /* 0x000fe20004807023 */
[----:B------:R-:W-:Y:S01]  /*9060*/  FFMA R60, R71, R75, R60 ;  /* 0x0000004b473c7223 */ /* 0x000fe2000000003c */
[----:B------:R-:W-:Y:S02]  /*9070*/  F2FP.SATFINITE.E4M3.F32.PACK_AB_MERGE_C R32, R30, R29, R32 ;  /* 0x0000001d1e20723e */ /* 0x000fe40004807020 */
[----:B------:R-:W-:Y:S02]  /*9080*/  F2FP.SATFINITE.E4M3.F32.PACK_AB_MERGE_C R34, R38, R37, R39 ;  /* 0x000000252622723e */ /* 0x000fe40004807027 */
[----:B------:R-:W-:Y:S02]  /*9090*/  F2FP.SATFINITE.E4M3.F32.PACK_AB_MERGE_C R35, R42, R41, R43 ;  /* 0x000000292a23723e */ /* 0x000fe4000480702b */
[----:B------:R-:W-:Y:S02]  /*90a0*/  F2FP.SATFINITE.E4M3.F32.PACK_AB_MERGE_C R51, R52, R51, RZ ;  /* 0x000000333433723e */ /* 0x000fe400048070ff */
[----:B------:R-:W-:Y:S01]  /*90b0*/  F2FP.SATFINITE.E4M3.F32.PACK_AB_MERGE_C R48, R48, R47, RZ ;  /* 0x0000002f3030723e */ /* 0x000fe200048070ff */
[----:B------:R1:W-:Y:S01]  /*90c0*/  STS.128 [R150+0x2020], R32 ;  /* 0x0020202096007388 */ /* 0x0003e20000000c00 */
[----:B------:R-:W-:Y:S02]  /*90d0*/  F2FP.SATFINITE.E4M3.F32.PACK_AB_MERGE_C R55, R56, R55, RZ ;  /* 0x000000373837723e */ /* 0x000fe400048070ff */
[----:B------:R-:W-:Y:S02]  /*90e0*/  F2FP.SATFINITE.E4M3.F32.PACK_AB_MERGE_C R59, R60, R59, RZ ;  /* 0x0000003b3c3b723e */ /* 0x000fe400048070ff */
[----:B------:R-:W-:Y:S02]  /*90f0*/  F2FP.SATFINITE.E4M3.F32.PACK_AB_MERGE_C R49, R50, R49, R51 ;  /* 0x000000313231723e */ /* 0x000fe40004807033 */
[----:B------:R-:W-:Y:S02]  /*9100*/  F2FP.SATFINITE.E4M3.F32.PACK_AB_MERGE_C R48, R46, R45, R48 ;  /* 0x0000002d2e30723e */ /* 0x000fe40004807030 */
[----:B------:R-:W-:Y:S02]  /*9110*/  F2FP.SATFINITE.E4M3.F32.PACK_AB_MERGE_C R50, R54, R53, R55 ;  /* 0x000000353632723e */ /* 0x000fe40004807037 */
[----:B------:R-:W-:Y:S05]  /*9120*/  F2FP.SATFINITE.E4M3.F32.PACK_AB_MERGE_C R51, R58, R57, R59 ;  /* 0x000000393a33723e */ /* 0x000fea000480703b */
[----:B------:R1:W-:Y:S01]  /*9130*/  STS.128 [R149+0x2030], R48 ;  /* 0x0020303095007388 */ /* 0x0003e20000000c00 */
[----:B------:R-:W-:Y:S01]  /*9140*/  @!PT LDS RZ, [RZ] ;  /* 0x00000000fffff984 */ /* 0x000fe20000000800 */
[----:B------:R-:W-:Y:S01]  /*9150*/  @!PT LDS RZ, [RZ] ;  /* 0x00000000fffff984 */ /* 0x000fe20000000800 */
[----:B------:R-:W-:Y:S01]  /*9160*/  @!PT LDS RZ, [RZ] ;  /* 0x00000000fffff984 */ /* 0x000fe20000000800 */
[----:B------:R-:W-:Y:S01]  /*9170*/  @!PT LDS RZ, [RZ] ;  /* 0x00000000fffff984 */ /* 0x000fe20000000800 */
[----:B------:R3:W-:Y:S07]  /*9180*/  MEMBAR.ALL.CTA ;  /* 0x0000000000007992 */ /* 0x0007ee0000008000 */
[----:B---3--:R-:W3:Y:S02]  /*9190*/  FENCE.VIEW.ASYNC.S ;  /* 0x00000000000073c6 */ /* 0x008ee40000000000 */
[----:B---3--:R-:W-:Y:S06]  /*91a0*/  BAR.SYNC.DEFER_BLOCKING 0x1, 0x80 ;  /* 0x0042000000007b1d */ /* 0x008fec0000010000 */
[----:B------:R-:W-:Y:S05]  /*91b0*/  @P0 BRA `(.L_x_142) ;  /* 0x0000000000880947 */ /* 0x000fea0003800000 */
[----:B------:R-:W3:Y:S01]  /*91c0*/  LDCU.128 UR12, c[0x0][0xb90] ;  /* 0x00017200ff0c77ac */ /* 0x000ee20008000c00 */
[----:B------:R-:W4:Y:S01]  /*91d0*/  LDCU UR18, c[0x0][0xba0] ;  /* 0x00017400ff1277ac */ /* 0x000f220008000800 */
[----:B------:R-:W-:Y:S02]  /*91e0*/  USHF.L.U32 UR10, UR49, 0x7, URZ ;  /* 0x00000007310a7899 */ /* 0x000fe400080006ff */
[----:B------:R-:W-:Y:S02]  /*91f0*/  UISETP.NE.AND UP0, UPT, UR56, 0x1, UPT ;  /* 0x000000013800788c */ /* 0x000fe4000bf05270 */
[----:B------:R-:W-:Y:S01]  /*9200*/  UIMAD.WIDE.U32 UR4, UR10, UR57, URZ ;  /* 0x000000390a0472a5 */ /* 0x000fe2000f8e00ff */
[----:B------:R-:W5:Y:S01]  /*9210*/  LDCU.64 UR16, c[0x0][0x348] ;  /* 0x00006900ff1077ac */ /* 0x000f620008000a00 */
[----:B------:R-:W-:Y:S02]  /*9220*/  UIADD3 UR8, UPT, UPT, UR44, 0x2400, URZ ;  /* 0x000024002c087890 */ /* 0x000fe4000fffe0ff */
[----:B---3--:R-:W-:Y:S02]  /*9230*/  UISETP.NE.AND UP1, UPT, UR14, 0x1, UPT ;  /* 0x000000010e00788c */ /* 0x008fe4000bf25270 */
[----:B------:R-:W-:Y:S02]  /*9240*/  USHF.L.U32 UR9, UR51, 0x6, URZ ;  /* 0x0000000633097899 */ /* 0x000fe400080006ff */
[----:B------:R-:W-:Y:S01]  /*9250*/  MOV R151, UR8 ;  /* 0x0000000800977c02 */ /* 0x000fe20008000f00 */
[----:B------:R-:W-:Y:S02]  /*9260*/  UMOV UR4, UR5 ;  /* 0x0000000500047c82 */ /* 0x000fe40008000000 */
[----:B------:R-:W-:Y:S01]  /*9270*/  USHF.R.U32.HI UR4, URZ, UR58, UR4 ;  /* 0x0000003aff047299 */ /* 0x000fe20008011604 */
[----:B------:R-:W-:Y:S03]  /*9280*/  R2UR UR8, R151 ;  /* 0x00000000970872ca */ /* 0x000fe600000e0000 */
[----:B------:R-:W-:Y:S02]  /*9290*/  USEL UR11, UR10, UR4, !UP0 ;  /* 0x000000040a0b7287 */ /* 0x000fe4000c000000 */
[----:B------:R-:W-:Y:S02]  /*92a0*/  UISETP.NE.AND UP0, UPT, UR59, 0x1, UPT ;  /* 0x000000013b00788c */ /* 0x000fe4000bf05270 */
[----:B------:R-:W-:Y:S07]  /*92b0*/  UIMAD.WIDE.U32 UR4, UR11, UR12, URZ ;  /* 0x0000000c0b0472a5 */ /* 0x000fee000f8e00ff */
[----:B------:R-:W-:Y:S02]  /*92c0*/  UMOV UR4, UR5 ;  /* 0x0000000500047c82 */ /* 0x000fe40008000000 */
[----:B------:R-:W-:Y:S04]  /*92d0*/  USHF.R.U32.HI UR4, URZ, UR13, UR4 ;  /* 0x0000000dff047299 */ /* 0x000fe80008011604 */
[----:B------:R-:W-:Y:S02]  /*92e0*/  USEL UR12, UR11, UR4, !UP0 ;  /* 0x000000040b0c7287 */ /* 0x000fe4000c000000 */
[----:B-----5:R-:W-:Y:S02]  /*92f0*/  UIADD3 UR4, UP0, UPT, UR16, 0x780, URZ ;  /* 0x0000078010047890 */ /* 0x020fe4000ff1e0ff */
[----:B------:R-:W-:Y:S07]  /*9300*/  UIMAD.WIDE.U32 UR6, UR12, UR15, URZ ;  /* 0x0000000f0c0672a5 */ /* 0x000fee000f8e00ff */
[----:B------:R-:W-:Y:S01]  /*9310*/  UMOV UR5, UR7 ;  /* 0x0000000700057c82 */ /* 0x000fe20008000000 */
[----:B------:R-:W-:Y:S02]  /*9320*/  UIADD3 UR7, UPT, UPT, -UR11, URZ, URZ ;  /* 0x000000ff0b077290 */ /* 0x000fe4000fffe1ff */
[----:B----4-:R-:W-:Y:S02]  /*9330*/  USHF.R.U32.HI UR5, URZ, UR18, UR5 ;  /* 0x00000012ff057299 */ /* 0x010fe40008011605 */
[----:B------:R-:W-:Y:S02]  /*9340*/  UIMAD UR10, UR56, UR7, UR10 ;  /* 0x00000007380a72a4 */ /* 0x000fe4000f8e020a */
[----:B------:R-:W-:Y:S02]  /*9350*/  USEL UR13, UR12, UR5, !UP1 ;  /* 0x000000050c0d7287 */ /* 0x000fe4000c800000 */
[----:B------:R-:W-:Y:S02]  /*9360*/  UIADD3 UR5, UPT, UPT, -UR12, URZ, URZ ;  /* 0x000000ff0c057290 */ /* 0x000fe4000fffe1ff */
[----:B------:R-:W-:Y:S02]  /*9370*/  UIADD3 UR6, UPT, UPT, -UR13, URZ, URZ ;  /* 0x000000ff0d067290 */ /* 0x000fe4000fffe1ff */
[----:B------:R-:W-:Y:S02]  /*9380*/  UIMAD UR11, UR59, UR5, UR11 ;  /* 0x000000053b0b72a4 */ /* 0x000fe4000f8e020b */
[----:B------:R-:W-:Y:S02]  /*9390*/  UIMAD UR12, UR14, UR6, UR12 ;  /* 0x000000060e0c72a4 */ /* 0x000fe4000f8e020c */
[----:B------:R-:W-:Y:S09]  /*93a0*/  UIADD3.X UR5, UPT, UPT, URZ, UR17, URZ, UP0, !UPT ;  /* 0x00000011ff057290 */ /* 0x000ff200087fe4ff */
[----:B------:R3:W-:Y:S01]  /*93b0*/  UTMASTG.5D.IM2COL [UR8], [UR4] ;  /* 0x00000008040073b5 */ /* 0x0007e20008060000 */
[----:B------:R0:W-:Y:S01]  /*93c0*/  UTMACMDFLUSH ;  /* 0x00000000000079b7 */ /* 0x0001e20000000000 */
[----:B---3--:R-:W-:Y:S04]  /*93d0*/  DEPBAR.LE SB0, 0x0 ;  /* 0x000080000000791a */ /* 0x008fe80000000000 */
.L_x_142:
[----:B------:R-:W-:Y:S05]  /*93e0*/  BSYNC.RECONVERGENT B0 ;  /* 0x0000000000007941 */ /* 0x000fea0003800200 */
.L_x_141:
[----:B------:R-:W-:Y:S01]  /*93f0*/  R2UR UR4, R147 ;  /* 0x00000000930472ca */ /* 0x000fe200000e0000 */
[----:B------:R-:W-:Y:S01]  /*9400*/  BAR.SYNC.DEFER_BLOCKING 0x1, 0x80 ;  /* 0x0042000000007b1d */ /* 0x000fe20000010000 */
[C---:B------:R-:W-:Y:S01]  /*9410*/  ISETP.NE.AND P0, PT, R68.reuse, 0x2, PT ;  /* 0x000000024400780c */ /* 0x040fe20003f05270 */
[----:B------:R-:W-:Y:S01]  /*9420*/  UISETP.NE.AND UP0, UPT, UR46, URZ, UPT ;  /* 0x000000ff2e00728c */ /* 0x000fe2000bf05270 */
[----:B------:R-:W-:Y:S01]  /*9430*/  LOP3.LUT R141, R141, 0x1, RZ, 0x3c, !PT ;  /* 0x000000018d8d7812 */ /* 0x000fe200078e3cff */
[----:B------:R-:W-:Y:S01]  /*9440*/  UIADD3 UR49, UPT, UPT, UR37, UR63, URZ ;  /* 0x0000003f25317290 */ /* 0x000fe2000fffe0ff */
[----:B------:R-:W-:Y:S02]  /*9450*/  SEL R0, RZ, 0x1, P0 ;  /* 0x00000001ff007807 */ /* 0x000fe40000000000 */
[----:B------:R-:W-:Y:S02]  /*9460*/  SEL R68, R68, RZ, P0 ;  /* 0x000000ff44447207 */ /* 0x000fe40000000000 */
[----:B------:R-:W-:Y:S03]  /*9470*/  LOP3.LUT R142, R142, R0, RZ, 0x3c, !PT ;  /* 0x000000008e8e7212 */ /* 0x000fe600078e3cff */
[----:B------:R-:W-:Y:S01]  /*9480*/  UIADD3 UR51, UPT, UPT, UR36, UR4, URZ ;  /* 0x0000000424337290 */ /* 0x000fe2000fffe0ff */
[----:B------:R-:W-:Y:S01]  /*9490*/  UMOV UR45, UR50 ;  /* 0x00000032002d7c82 */ /* 0x000fe20008000000 */
[----:B------:R-:W-:Y:S10]  /*94a0*/  BRA.U UP0, `(.L_x_143) ;  /* 0xffffffd900cc7547 */ /* 0x000ff4000b83ffff */
[----:B------:R-:W-:Y:S05]  /*94b0*/  EXIT ;  /* 0x000000000000794d */ /* 0x000fea0003800000 */
.L_x_25:
[----:B------:R-:W-:Y:S07]  /*94c0*/  MOV R0, UR9 ;  /* 0x0000000900007c02 */ /* 0x000fee0008000f00 */
.L_x_144:
[----:B--2---:R2:W3:Y:S02]  /*94d0*/  SYNCS.PHASECHK.TRANS64.TRYWAIT P0, [R0+URZ+0x148], R4 ;  /* 0x00014804000075a7 */ /* 0x0044e400080011ff */
[----:B---3--:R-:W-:Y:S05]  /*94e0*/  @!P0 NANOSLEEP.SYNCS 0x989680 ;  /* 0x009896800000895d */ /* 0x008fea0003900000 */
[----:B------:R-:W3:Y:S02]  /*94f0*/  @!P0 SYNCS.PHASECHK.TRANS64 P0, [R0+URZ+0x148], R4 ;  /* 0x00014804000085a7 */ /* 0x000ee400080010ff */
[----:B---3--:R-:W-:Y:S05]  /*9500*/  @!P0 BRA `(.L_x_144) ;  /* 0xfffffffc00f08947 */ /* 0x008fea000383ffff */
[----:B------:R-:W-:Y:S05]  /*9510*/  BRA `(.L_x_24) ;  /* 0xffffff8800c87947 */ /* 0x000fea000383ffff */
.L_x_32:
[----:B------:R-:W-:Y:S07]  /*9520*/  MOV R0, UR9 ;  /* 0x0000000900007c02 */ /* 0x000fee0008000f00 */
.L_x_145:
[----:B-1----:R1:W2:Y:S02]  /*9530*/  SYNCS.PHASECHK.TRANS64.TRYWAIT P0, [R0+URZ+0x148], R4 ;  /* 0x00014804000075a7 */ /* 0x0022a400080011ff */
[----:B--2---:R-:W-:Y:S05]  /*9540*/  @!P0 NANOSLEEP.SYNCS 0x989680 ;  /* 0x009896800000895d */ /* 0x004fea0003900000 */
[----:B------:R-:W2:Y:S02]  /*9550*/  @!P0 SYNCS.PHASECHK.TRANS64 P0, [R0+URZ+0x148], R4 ;  /* 0x00014804000085a7 */ /* 0x000ea400080010ff */
[----:B--2---:R-:W-:Y:S05]  /*9560*/  @!P0 BRA `(.L_x_145) ;  /* 0xfffffffc00f08947 */ /* 0x004fea000383ffff */
[----:B------:R-:W-:Y:S05]  /*9570*/  BRA `(.L_x_31) ;  /* 0xffffff90006c7947 */ /* 0x000fea000383ffff */
.L_x_37:
[----:B-1----:R-:W-:-:S07]  /*9580*/  MOV R0, UR30 ;  /* 0x0000001e00007c02 */ /* 0x002fce0008000f00 */
.L_x_146:
[----:B-1----:R1:W2:Y:S02]  /*9590*/  SYNCS.PHASECHK.TRANS64.TRYWAIT P0, [R0+URZ+0x2b0], R3 ;  /* 0x0002b003000075a7 */ /* 0x0022a400080011ff */
[----:B--2---:R-:W-:Y:S05]  /*95a0*/  @!P0 NANOSLEEP.SYNCS 0x989680 ;  /* 0x009896800000895d */ /* 0x004fea0003900000 */
[----:B------:R-:W2:Y:S02]  /*95b0*/  @!P0 SYNCS.PHASECHK.TRANS64 P0, [R0+URZ+0x2b0], R3 ;  /* 0x0002b003000085a7 */ /* 0x000ea400080010ff */
[----:B--2---:R-:W-:Y:S05]  /*95c0*/  @!P0 BRA `(.L_x_146) ;  /* 0xfffffffc00f08947 */ /* 0x004fea000383ffff */
[----:B------:R-:W-:Y:S05]  /*95d0*/  BRA `(.L_x_147) ;  /* 0xffffff9400507947 */ /* 0x000fea000383ffff */
.L_x_41:
[----:B------:R-:W-:-:S07]  /*95e0*/  MOV R0, UR4 ;  /* 0x0000000400007c02 */ /* 0x000fce0008000f00 */
.L_x_148:
[----:B-1----:R1:W2:Y:S02]  /*95f0*/  SYNCS.PHASECHK.TRANS64.TRYWAIT P0, [R0+URZ], R2 ;  /* 0x00000002000075a7 */ /* 0x0022a400080011ff */
[----:B--2---:R-:W-:Y:S05]  /*9600*/  @!P0 NANOSLEEP.SYNCS 0x989680 ;  /* 0x009896800000895d */ /* 0x004fea0003900000 */
[----:B------:R-:W2:Y:S02]  /*9610*/  @!P0 SYNCS.PHASECHK.TRANS64 P0, [R0+URZ], R2 ;  /* 0x00000002000085a7 */ /* 0x000ea400080010ff */
[----:B--2---:R-:W-:Y:S05]  /*9620*/  @!P0 BRA `(.L_x_148) ;  /* 0xfffffffc00f08947 */ /* 0x004fea000383ffff */
[----:B------:R-:W-:Y:S05]  /*9630*/  BRA `(.L_x_149) ;  /* 0xffffff9800e47947 */ /* 0x000fea000383ffff */
.L_x_42:
[----:B------:R-:W-:-:S07]  /*9640*/  MOV R0, UR5 ;  /* 0x0000000500007c02 */ /* 0x000fce0008000f00 */
.L_x_150:
[----:B-1----:R1:W2:Y:S02]  /*9650*/  SYNCS.PHASECHK.TRANS64.TRYWAIT P0, [R0+URZ], R2 ;  /* 0x00000002000075a7 */ /* 0x0022a400080011ff */
[----:B--2---:R-:W-:Y:S05]  /*9660*/  @!P0 NANOSLEEP.SYNCS 0x989680 ;  /* 0x009896800000895d */ /* 0x004fea0003900000 */
[----:B------:R-:W2:Y:S02]  /*9670*/  @!P0 SYNCS.PHASECHK.TRANS64 P0, [R0+URZ], R2 ;  /* 0x00000002000085a7 */ /* 0x000ea400080010ff */
[----:B--2---:R-:W-:Y:S05]  /*9680*/  @!P0 BRA `(.L_x_150) ;  /* 0xfffffffc00f08947 */ /* 0x004fea000383ffff */
[----:B------:R-:W-:Y:S05]  /*9690*/  BRA `(.L_x_151) ;  /* 0xffffff9800f47947 */ /* 0x000fea000383ffff */
.L_x_43:
[----:B------:R-:W-:-:S07]  /*96a0*/  MOV R0, UR5 ;  /* 0x0000000500007c02 */ /* 0x000fce0008000f00 */
.L_x_152:
[----:B-1----:R1:W2:Y:S02]  /*96b0*/  SYNCS.PHASECHK.TRANS64.TRYWAIT P0, [R0+URZ], R2 ;  /* 0x00000002000075a7 */ /* 0x0022a400080011ff */
[----:B--2---:R-:W-:Y:S05]  /*96c0*/  @!P0 NANOSLEEP.SYNCS 0x989680 ;  /* 0x009896800000895d */ /* 0x004fea0003900000 */
[----:B------:R-:W2:Y:S02]  /*96d0*/  @!P0 SYNCS.PHASECHK.TRANS64 P0, [R0+URZ], R2 ;  /* 0x00000002000085a7 */ /* 0x000ea400080010ff */
[----:B--2---:R-:W-:Y:S05]  /*96e0*/  @!P0 BRA `(.L_x_152) ;  /* 0xfffffffc00f08947 */ /* 0x004fea000383ffff */
[----:B------:R-:W-:Y:S05]  /*96f0*/  BRA `(.L_x_153) ;  /* 0xffffff9c00047947 */ /* 0x000fea000383ffff */
.L_x_44:
[----:B------:R-:W-:-:S07]  /*9700*/  MOV R0, UR5 ;  /* 0x0000000500007c02 */ /* 0x000fce0008000f00 */
.L_x_154:
[----:B-1----:R1:W2:Y:S02]  /*9710*/  SYNCS.PHASECHK.TRANS64.TRYWAIT P0, [R0+URZ], R2 ;  /* 0x00000002000075a7 */ /* 0x0022a400080011ff */
[----:B--2---:R-:W-:Y:S05]  /*9720*/  @!P0 NANOSLEEP.SYNCS 0x989680 ;  /* 0x009896800000895d */ /* 0x004fea0003900000 */
[----:B------:R-:W2:Y:S02]  /*9730*/  @!P0 SYNCS.PHASECHK.TRANS64 P0, [R0+URZ], R2 ;  /* 0x00000002000085a7 */ /* 0x000ea400080010ff */
[----:B--2---:R-:W-:Y:S05]  /*9740*/  @!P0 BRA `(.L_x_154) ;  /* 0xfffffffc00f08947 */ /* 0x004fea000383ffff */
[----:B------:R-:W-:Y:S05]  /*9750*/  BRA `(.L_x_155) ;  /* 0xffffff9c00147947 */ /* 0x000fea000383ffff */
.L_x_45:
[----:B------:R-:W-:-:S07]  /*9760*/  MOV R0, UR5 ;  /* 0x0000000500007c02 */ /* 0x000fce0008000f00 */
.L_x_156:
[----:B-1----:R1:W2:Y:S02]  /*9770*/  SYNCS.PHASECHK.TRANS64.TRYWAIT P0, [R0+URZ], R2 ;  /* 0x00000002000075a7 */ /* 0x0022a400080011ff */
[----:B--2---:R-:W-:Y:S05]  /*9780*/  @!P0 NANOSLEEP.SYNCS 0x989680 ;  /* 0x009896800000895d */ /* 0x004fea0003900000 */
[----:B------:R-:W2:Y:S02]  /*9790*/  @!P0 SYNCS.PHASECHK.TRANS64 P0, [R0+URZ], R2 ;  /* 0x00000002000085a7 */ /* 0x000ea400080010ff */
[----:B--2---:R-:W-:Y:S05]  /*97a0*/  @!P0 BRA `(.L_x_156) ;  /* 0xfffffffc00f08947 */ /* 0x004fea000383ffff */
[----:B------:R-:W-:Y:S05]  /*97b0*/  BRA `(.L_x_157) ;  /* 0xffffff9c00247947 */ /* 0x000fea000383ffff */
.L_x_46:
[----:B------:R-:W-:-:S07]  /*97c0*/  MOV R0, UR5 ;  /* 0x0000000500007c02 */ /* 0x000fce0008000f00 */
.L_x_158:
[----:B-1----:R1:W2:Y:S02]  /*97d0*/  SYNCS.PHASECHK.TRANS64.TRYWAIT P0, [R0+URZ], R2 ;  /* 0x00000002000075a7 */ /* 0x0022a400080011ff */
[----:B--2---:R-:W-:Y:S05]  /*97e0*/  @!P0 NANOSLEEP.SYNCS 0x989680 ;  /* 0x009896800000895d */ /* 0x004fea0003900000 */
[----:B------:R-:W2:Y:S02]  /*97f0*/  @!P0 SYNCS.PHASECHK.TRANS64 P0, [R0+URZ], R2 ;  /* 0x00000002000085a7 */ /* 0x000ea400080010ff */
[----:B--2---:R-:W-:Y:S05]  /*9800*/  @!P0 BRA `(.L_x_158) ;  /* 0xfffffffc00f08947 */ /* 0x004fea000383ffff */
[----:B------:R-:W-:Y:S05]  /*9810*/  BRA `(.L_x_159) ;  /* 0xffffff9c00347947 */ /* 0x000fea000383ffff */
.L_x_47:
[----:B------:R-:W-:-:S07]  /*9820*/  MOV R0, UR5 ;  /* 0x0000000500007c02 */ /* 0x000fce0008000f00 */
.L_x_160:
[----:B-1----:R1:W2:Y:S02]  /*9830*/  SYNCS.PHASECHK.TRANS64.TRYWAIT P0, [R0+URZ], R2 ;  /* 0x00000002000075a7 */ /* 0x0022a400080011ff */
[----:B--2---:R-:W-:Y:S05]  /*9840*/  @!P0 NANOSLEEP.SYNCS 0x989680 ;  /* 0x009896800000895d */ /* 0x004fea0003900000 */
[----:B------:R-:W2:Y:S02]  /*9850*/  @!P0 SYNCS.PHASECHK.TRANS64 P0, [R0+URZ], R2 ;  /* 0x00000002000085a7 */ /* 0x000ea400080010ff */
[----:B--2---:R-:W-:Y:S05]  /*9860*/  @!P0 BRA `(.L_x_160) ;  /* 0xfffffffc00f08947 */ /* 0x004fea000383ffff */
[----:B------:R-:W-:Y:S05]  /*9870*/  BRA `(.L_x_161) ;  /* 0xffffff9c00447947 */ /* 0x000fea000383ffff */
.L_x_48:
[----:B------:R-:W-:-:S07]  /*9880*/  MOV R0, UR5 ;  /* 0x0000000500007c02 */ /* 0x000fce0008000f00 */
.L_x_162:
[----:B-1----:R1:W2:Y:S02]  /*9890*/  SYNCS.PHASECHK.TRANS64.TRYWAIT P0, [R0+URZ], R2 ;  /* 0x00000002000075a7 */ /* 0x0022a400080011ff */
[----:B--2---:R-:W-:Y:S05]  /*98a0*/  @!P0 NANOSLEEP.SYNCS 0x989680 ;  /* 0x009896800000895d */ /* 0x004fea0003900000 */
[----:B------:R-:W2:Y:S02]  /*98b0*/  @!P0 SYNCS.PHASECHK.TRANS64 P0, [R0+URZ], R2 ;  /* 0x00000002000085a7 */ /* 0x000ea400080010ff */
[----:B--2---:R-:W-:Y:S05]  /*98c0*/  @!P0 BRA `(.L_x_162) ;  /* 0xfffffffc00f08947 */ /* 0x004fea000383ffff */
[----:B------:R-:W-:Y:S05]  /*98d0*/  BRA `(.L_x_163) ;  /* 0xffffff9c00547947 */ /* 0x000fea000383ffff */
.L_x_49:
[----:B------:R-:W-:-:S07]  /*98e0*/  MOV R0, UR5 ;  /* 0x0000000500007c02 */ /* 0x000fce0008000f00 */
.L_x_164:
[----:B-1----:R1:W2:Y:S02]  /*98f0*/  SYNCS.PHASECHK.TRANS64.TRYWAIT P0, [R0+URZ], R2 ;  /* 0x00000002000075a7 */ /* 0x0022a400080011ff */
[----:B--2---:R-:W-:Y:S05]  /*9900*/  @!P0 NANOSLEEP.SYNCS 0x989680 ;  /* 0x009896800000895d */ /* 0x004fea0003900000 */
[----:B------:R-:W2:Y:S02]  /*9910*/  @!P0 SYNCS.PHASECHK.TRANS64 P0, [R0+URZ], R2 ;  /* 0x00000002000085a7 */ /* 0x000ea400080010ff */
[----:B--2---:R-:W-:Y:S05]  /*9920*/  @!P0 BRA `(.L_x_164) ;  /* 0xfffffffc00f08947 */ /* 0x004fea000383ffff */
[----:B------:R-:W-:Y:S05]  /*9930*/  BRA `(.L_x_165) ;  /* 0xffffff9c00647947 */ /* 0x000fea000383ffff */
.L_x_50:
[----:B------:R-:W-:-:S07]  /*9940*/  MOV R0, UR5 ;  /* 0x0000000500007c02 */ /* 0x000fce0008000f00 */
.L_x_166:
[----:B-1----:R1:W2:Y:S02]  /*9950*/  SYNCS.PHASECHK.TRANS64.TRYWAIT P0, [R0+URZ], R2 ;  /* 0x00000002000075a7 */ /* 0x0022a400080011ff */
[----:B--2---:R-:W-:Y:S05]  /*9960*/  @!P0 NANOSLEEP.SYNCS 0x989680 ;  /* 0x009896800000895d */ /* 0x004fea0003900000 */
[----:B------:R-:W2:Y:S02]  /*9970*/  @!P0 SYNCS.PHASECHK.TRANS64 P0, [R0+URZ], R2 ;  /* 0x00000002000085a7 */ /* 0x000ea400080010ff */
[----:B--2---:R-:W-:Y:S05]  /*9980*/  @!P0 BRA `(.L_x_166) ;  /* 0xfffffffc00f08947 */ /* 0x004fea000383ffff */
[----:B------:R-:W-:Y:S05]  /*9990*/  BRA `(.L_x_167) ;  /* 0xffffff9c00747947 */ /* 0x000fea000383ffff */
.L_x_51:
[----:B------:R-:W-:-:S07]  /*99a0*/  MOV R0, UR5 ;  /* 0x0000000500007c02 */ /* 0x000fce0008000f00 */
.L_x_168:
[----:B-1----:R1:W2:Y:S02]  /*99b0*/  SYNCS.PHASECHK.TRANS64.TRYWAIT P0, [R0+URZ], R2 ;  /* 0x00000002000075a7 */ /* 0x0022a400080011ff */
[----:B--2---:R-:W-:Y:S05]  /*99c0*/  @!P0 NANOSLEEP.SYNCS 0x989680 ;  /* 0x009896800000895d */ /* 0x004fea0003900000 */
[----:B------:R-:W2:Y:S02]  /*99d0*/  @!P0 SYNCS.PHASECHK.TRANS64 P0, [R0+URZ], R2 ;  /* 0x00000002000085a7 */ /* 0x000ea400080010ff */
[----:B--2---:R-:W-:Y:S05]  /*99e0*/  @!P0 BRA `(.L_x_168) ;  /* 0xfffffffc00f08947 */ /* 0x004fea000383ffff */
[----:B------:R-:W-:Y:S05]  /*99f0*/  BRA `(.L_x_169) ;  /* 0xffffff9c00847947 */ /* 0x000fea000383ffff */
.L_x_52:
[----:B------:R-:W-:-:S07]  /*9a00*/  MOV R0, UR5 ;  /* 0x0000000500007c02 */ /* 0x000fce0008000f00 */
.L_x_170:
[----:B-1----:R1:W2:Y:S02]  /*9a10*/  SYNCS.PHASECHK.TRANS64.TRYWAIT P0, [R0+URZ], R2 ;  /* 0x00000002000075a7 */ /* 0x0022a400080011ff */
[----:B--2---:R-:W-:Y:S05]  /*9a20*/  @!P0 NANOSLEEP.SYNCS 0x989680 ;  /* 0x009896800000895d */ /* 0x004fea0003900000 */
[----:B------:R-:W2:Y:S02]  /*9a30*/  @!P0 SYNCS.PHASECHK.TRANS64 P0, [R0+URZ], R2 ;  /* 0x00000002000085a7 */ /* 0x000ea400080010ff */
[----:B--2---:R-:W-:Y:S05]  /*9a40*/  @!P0 BRA `(.L_x_170) ;  /* 0xfffffffc00f08947 */ /* 0x004fea000383ffff */
[----:B------:R-:W-:Y:S05]  /*9a50*/  BRA `(.L_x_171) ;  /* 0xffffff9c00947947 */ /* 0x000fea000383ffff */
.L_x_53:
[----:B------:R-:W-:-:S07]  /*9a60*/  MOV R0, UR5 ;  /* 0x0000000500007c02 */ /* 0x000fce0008000f00 */
.L_x_172:
[----:B-1----:R1:W2:Y:S02]  /*9a70*/  SYNCS.PHASECHK.TRANS64.TRYWAIT P0, [R0+URZ], R2 ;  /* 0x00000002000075a7 */ /* 0x0022a400080011ff */
[----:B--2---:R-:W-:Y:S05]  /*9a80*/  @!P0 NANOSLEEP.SYNCS 0x989680 ;  /* 0x009896800000895d */ /* 0x004fea0003900000 */
[----:B------:R-:W2:Y:S02]  /*9a90*/  @!P0 SYNCS.PHASECHK.TRANS64 P0, [R0+URZ], R2 ;  /* 0x00000002000085a7 */ /* 0x000ea400080010ff */
[----:B--2---:R-:W-:Y:S05]  /*9aa0*/  @!P0 BRA `(.L_x_172) ;  /* 0xfffffffc00f08947 */ /* 0x004fea000383ffff */
[----:B------:R-:W-:Y:S05]  /*9ab0*/  BRA `(.L_x_173) ;  /* 0xffffff9c00a47947 */ /* 0x000fea000383ffff */
.L_x_54:
[----:B------:R-:W-:-:S07]  /*9ac0*/  MOV R0, UR5 ;  /* 0x0000000500007c02 */ /* 0x000fce0008000f00 */
.L_x_174:
[----:B-1----:R1:W2:Y:S02]  /*9ad0*/  SYNCS.PHASECHK.TRANS64.TRYWAIT P0, [R0+URZ], R2 ;  /* 0x00000002000075a7 */ /* 0x0022a400080011ff */
[----:B--2---:R-:W-:Y:S05]  /*9ae0*/  @!P0 NANOSLEEP.SYNCS 0x989680 ;  /* 0x009896800000895d */ /* 0x004fea0003900000 */
[----:B------:R-:W2:Y:S02]  /*9af0*/  @!P0 SYNCS.PHASECHK.TRANS64 P0, [R0+URZ], R2 ;  /* 0x00000002000085a7 */ /* 0x000ea400080010ff */
[----:B--2---:R-:W-:Y:S05]  /*9b00*/  @!P0 BRA `(.L_x_174) ;  /* 0xfffffffc00f08947 */ /* 0x004fea000383ffff */
[----:B------:R-:W-:Y:S05]  /*9b10*/  BRA `(.L_x_175) ;  /* 0xffffff9c00b47947 */ /* 0x000fea000383ffff */
.L_x_55:
[----:B------:R-:W-:-:S07]  /*9b20*/  MOV R0, UR5 ;  /* 0x0000000500007c02 */ /* 0x000fce0008000f00 */
.L_x_176:
[----:B-1----:R1:W2:Y:S02]  /*9b30*/  SYNCS.PHASECHK.TRANS64.TRYWAIT P0, [R0+URZ], R2 ;  /* 0x00000002000075a7 */ /* 0x0022a400080011ff */
[----:B--2---:R-:W-:Y:S05]  /*9b40*/  @!P0 NANOSLEEP.SYNCS 0x989680 ;  /* 0x009896800000895d */ /* 0x004fea0003900000 */
[----:B------:R-:W2:Y:S02]  /*9b50*/  @!P0 SYNCS.PHASECHK.TRANS64 P0, [R0+URZ], R2 ;  /* 0x00000002000085a7 */ /* 0x000ea400080010ff */
[----:B--2---:R-:W-:Y:S05]  /*9b60*/  @!P0 BRA `(.L_x_176) ;  /* 0xfffffffc00f08947 */ /* 0x004fea000383ffff */
[----:B------:R-:W-:Y:S05]  /*9b70*/  BRA `(.L_x_177) ;  /* 0xffffff9c00c47947 */ /* 0x000fea000383ffff */
.L_x_56:
[----:B------:R-:W-:-:S07]  /*9b80*/  MOV R0, UR5 ;  /* 0x0000000500007c02 */ /* 0x000fce0008000f00 */
.L_x_178:
[----:B-1----:R1:W2:Y:S02]  /*9b90*/  SYNCS.PHASECHK.TRANS64.TRYWAIT P0, [R0+URZ], R2 ;  /* 0x00000002000075a7 */ /* 0x0022a400080011ff */
[----:B--2---:R-:W-:Y:S05]  /*9ba0*/  @!P0 NANOSLEEP.SYNCS 0x989680 ;  /* 0x009896800000895d */ /* 0x004fea0003900000 */
[----:B------:R-:W2:Y:S02]  /*9bb0*/  @!P0 SYNCS.PHASECHK.TRANS64 P0, [R0+URZ], R2 ;  /* 0x00000002000085a7 */ /* 0x000ea400080010ff */
[----:B--2---:R-:W-:Y:S05]  /*9bc0*/  @!P0 BRA `(.L_x_178) ;  /* 0xfffffffc00f08947 */ /* 0x004fea000383ffff */
[----:B------:R-:W-:Y:S05]  /*9bd0*/  BRA `(.L_x_179) ;  /* 0xffffff9c00d47947 */ /* 0x000fea000383ffff */
.L_x_57:
[----:B------:R-:W-:-:S07]  /*9be0*/  MOV R0, UR5 ;  /* 0x0000000500007c02 */ /* 0x000fce0008000f00 */
.L_x_180:
[----:B-1----:R1:W2:Y:S02]  /*9bf0*/  SYNCS.PHASECHK.TRANS64.TRYWAIT P0, [R0+URZ], R2 ;  /* 0x00000002000075a7 */ /* 0x0022a400080011ff */
[----:B--2---:R-:W-:Y:S05]  /*9c00*/  @!P0 NANOSLEEP.SYNCS 0x989680 ;  /* 0x009896800000895d */ /* 0x004fea0003900000 */
[----:B------:R-:W2:Y:S02]  /*9c10*/  @!P0 SYNCS.PHASECHK.TRANS64 P0, [R0+URZ], R2 ;  /* 0x00000002000085a7 */ /* 0x000ea400080010ff */
[----:B--2---:R-:W-:Y:S05]  /*9c20*/  @!P0 BRA `(.L_x_180) ;  /* 0xfffffffc00f08947 */ /* 0x004fea000383ffff */
[----:B------:R-:W-:Y:S05]  /*9c30*/  BRA `(.L_x_181) ;  /* 0xffffff9c00e47947 */ /* 0x000fea000383ffff */
.L_x_58:
[----:B------:R-:W-:-:S07]  /*9c40*/  MOV R0, UR5 ;  /* 0x0000000500007c02 */ /* 0x000fce0008000f00 */
.L_x_182:
[----:B-1----:R1:W2:Y:S02]  /*9c50*/  SYNCS.PHASECHK.TRANS64.TRYWAIT P0, [R0+URZ], R2 ;  /* 0x00000002000075a7 */ /* 0x0022a400080011ff */
[----:B--2---:R-:W-:Y:S05]  /*9c60*/  @!P0 NANOSLEEP.SYNCS 0x989680 ;  /* 0x009896800000895d */ /* 0x004fea0003900000 */
[----:B------:R-:W2:Y:S02]  /*9c70*/  @!P0 SYNCS.PHASECHK.TRANS64 P0, [R0+URZ], R2 ;  /* 0x00000002000085a7 */ /* 0x000ea400080010ff */
[----:B--2---:R-:W-:Y:S05]  /*9c80*/  @!P0 BRA `(.L_x_182) ;  /* 0xfffffffc00f08947 */ /* 0x004fea000383ffff */
[----:B------:R-:W-:Y:S05]  /*9c90*/  BRA `(.L_x_183) ;  /* 0xffffff9c00f47947 */ /* 0x000fea000383ffff */
.L_x_59:
[----:B------:R-:W-:-:S07]  /*9ca0*/  MOV R0, UR5 ;  /* 0x0000000500007c02 */ /* 0x000fce0008000f00 */
.L_x_184:
[----:B-1----:R1:W2:Y:S02]  /*9cb0*/  SYNCS.PHASECHK.TRANS64.TRYWAIT P0, [R0+URZ], R2 ;  /* 0x00000002000075a7 */ /* 0x0022a400080011ff */
[----:B--2---:R-:W-:Y:S05]  /*9cc0*/  @!P0 NANOSLEEP.SYNCS 0x989680 ;  /* 0x009896800000895d */ /* 0x004fea0003900000 */
[----:B------:R-:W2:Y:S02]  /*9cd0*/  @!P0 SYNCS.PHASECHK.TRANS64 P0, [R0+URZ], R2 ;  /* 0x00000002000085a7 */ /* 0x000ea400080010ff */
[----:B--2---:R-:W-:Y:S05]  /*9ce0*/  @!P0 BRA `(.L_x_184) ;  /* 0xfffffffc00f08947 */ /* 0x004fea000383ffff */
[----:B------:R-:W-:Y:S05]  /*9cf0*/  BRA `(.L_x_185) ;  /* 0xffffffa000047947 */ /* 0x000fea000383ffff */
.L_x_60:
[----:B------:R-:W-:-:S07]  /*9d00*/  MOV R0, UR5 ;  /* 0x0000000500007c02 */ /* 0x000fce0008000f00 */
.L_x_186:
[----:B-1----:R1:W2:Y:S02]  /*9d10*/  SYNCS.PHASECHK.TRANS64.TRYWAIT P0, [R0+URZ], R2 ;  /* 0x00000002000075a7 */ /* 0x0022a400080011ff */
[----:B--2---:R-:W-:Y:S05]  /*9d20*/  @!P0 NANOSLEEP.SYNCS 0x989680 ;  /* 0x009896800000895d */ /* 0x004fea0003900000 */
[----:B------:R-:W2:Y:S02]  /*9d30*/  @!P0 SYNCS.PHASECHK.TRANS64 P0, [R0+URZ], R2 ;  /* 0x00000002000085a7 */ /* 0x000ea400080010ff */
[----:B--2---:R-:W-:Y:S05]  /*9d40*/  @!P0 BRA `(.L_x_186) ;  /* 0xfffffffc00f08947 */ /* 0x004fea000383ffff */
[----:B------:R-:W-:Y:S05]  /*9d50*/  BRA `(.L_x_187) ;  /* 0xffffffa000147947 */ /* 0x000fea000383ffff */
.L_x_61:
[----:B------:R-:W-:-:S07]  /*9d60*/  MOV R0, UR5 ;  /* 0x0000000500007c02 */ /* 0x000fce0008000f00 */
.L_x_188:
[----:B-1----:R1:W2:Y:S02]  /*9d70*/  SYNCS.PHASECHK.TRANS64.TRYWAIT P0, [R0+URZ], R2 ;  /* 0x00000002000075a7 */ /* 0x0022a400080011ff */
[----:B--2---:R-:W-:Y:S05]  /*9d80*/  @!P0 NANOSLEEP.SYNCS 0x989680 ;  /* 0x009896800000895d */ /* 0x004fea0003900000 */
[----:B------:R-:W2:Y:S02]  /*9d90*/  @!P0 SYNCS.PHASECHK.TRANS64 P0, [R0+URZ], R2 ;  /* 0x00000002000085a7 */ /* 0x000ea400080010ff */
[----:B--2---:R-:W-:Y:S05]  /*9da0*/  @!P0 BRA `(.L_x_188) ;  /* 0xfffffffc00f08947 */ /* 0x004fea000383ffff */
[----:B------:R-:W-:Y:S05]  /*9db0*/  BRA `(.L_x_189) ;  /* 0xffffffa000247947 */ /* 0x000fea000383ffff */
.L_x_62:
[----:B------:R-:W-:-:S07]  /*9dc0*/  MOV R0, UR5 ;  /* 0x0000000500007c02 */ /* 0x000fce0008000f00 */
.L_x_190:
[----:B-1----:R1:W2:Y:S02]  /*9dd0*/  SYNCS.PHASECHK.TRANS64.TRYWAIT P0, [R0+URZ], R2 ;  /* 0x00000002000075a7 */ /* 0x0022a400080011ff */
[----:B--2---:R-:W-:Y:S05]  /*9de0*/  @!P0 NANOSLEEP.SYNCS 0x989680 ;  /* 0x009896800000895d */ /* 0x004fea0003900000 */
[----:B------:R-:W2:Y:S02]  /*9df0*/  @!P0 SYNCS.PHASECHK.TRANS64 P0, [R0+URZ], R2 ;  /* 0x00000002000085a7 */ /* 0x000ea400080010ff */
[----:B--2---:R-:W-:Y:S05]  /*9e00*/  @!P0 BRA `(.L_x_190) ;  /* 0xfffffffc00f08947 */ /* 0x004fea000383ffff */
[----:B------:R-:W-:Y:S05]  /*9e10*/  BRA `(.L_x_191) ;  /* 0xffffffa000347947 */ /* 0x000fea000383ffff */
.L_x_63:
[----:B------:R-:W-:-:S07]  /*9e20*/  MOV R0, UR5 ;  /* 0x0000000500007c02 */ /* 0x000fce0008000f00 */
.L_x_192:
[----:B-1----:R1:W2:Y:S02]  /*9e30*/  SYNCS.PHASECHK.TRANS64.TRYWAIT P0, [R0+URZ], R2 ;  /* 0x00000002000075a7 */ /* 0x0022a400080011ff */
[----:B--2---:R-:W-:Y:S05]  /*9e40*/  @!P0 NANOSLEEP.SYNCS 0x989680 ;  /* 0x009896800000895d */ /* 0x004fea0003900000 */
[----:B------:R-:W2:Y:S02]  /*9e50*/  @!P0 SYNCS.PHASECHK.TRANS64 P0, [R0+URZ], R2 ;  /* 0x00000002000085a7 */ /* 0x000ea400080010ff */
[----:B--2---:R-:W-:Y:S05]  /*9e60*/  @!P0 BRA `(.L_x_192) ;  /* 0xfffffffc00f08947 */ /* 0x004fea000383ffff */
[----:B------:R-:W-:Y:S05]  /*9e70*/  BRA `(.L_x_193) ;  /* 0xffffffa000447947 */ /* 0x000fea000383ffff */
.L_x_64:
[----:B------:R-:W-:-:S07]  /*9e80*/  MOV R0, UR5 ;  /* 0x0000000500007c02 */ /* 0x000fce0008000f00 */
.L_x_194:
[----:B-1----:R1:W2:Y:S02]  /*9e90*/  SYNCS.PHASECHK.TRANS64.TRYWAIT P0, [R0+URZ], R2 ;  /* 0x00000002000075a7 */ /* 0x0022a400080011ff */
[----:B--2---:R-:W-:Y:S05]  /*9ea0*/  @!P0 NANOSLEEP.SYNCS 0x989680 ;  /* 0x009896800000895d */ /* 0x004fea0003900000 */
[----:B------:R-:W2:Y:S02]  /*9eb0*/  @!P0 SYNCS.PHASECHK.TRANS64 P0, [R0+URZ], R2 ;  /* 0x00000002000085a7 */ /* 0x000ea400080010ff */
[----:B--2---:R-:W-:Y:S05]  /*9ec0*/  @!P0 BRA `(.L_x_194) ;  /* 0xfffffffc00f08947 */ /* 0x004fea000383ffff */
[----:B------:R-:W-:Y:S05]  /*9ed0*/  BRA `(.L_x_195) ;  /* 0xffffffa000547947 */ /* 0x000fea000383ffff */
.L_x_65:
[----:B------:R-:W-:-:S07]  /*9ee0*/  MOV R0, UR5 ;  /* 0x0000000500007c02 */ /* 0x000fce0008000f00 */
.L_x_196:
[----:B-1----:R1:W2:Y:S02]  /*9ef0*/  SYNCS.PHASECHK.TRANS64.TRYWAIT P0, [R0+URZ], R2 ;  /* 0x00000002000075a7 */ /* 0x0022a400080011ff */
[----:B--2---:R-:W-:Y:S05]  /*9f00*/  @!P0 NANOSLEEP.SYNCS 0x989680 ;  /* 0x009896800000895d */ /* 0x004fea0003900000 */
[----:B------:R-:W2:Y:S02]  /*9f10*/  @!P0 SYNCS.PHASECHK.TRANS64 P0, [R0+URZ], R2 ;  /* 0x00000002000085a7 */ /* 0x000ea400080010ff */
[----:B--2---:R-:W-:Y:S05]  /*9f20*/  @!P0 BRA `(.L_x_196) ;  /* 0xfffffffc00f08947 */ /* 0x004fea000383ffff */
[----:B------:R-:W-:Y:S05]  /*9f30*/  BRA `(.L_x_197) ;  /* 0xffffffa000647947 */ /* 0x000fea000383ffff */
.L_x_66:
[----:B------:R-:W-:-:S07]  /*9f40*/  MOV R0, UR5 ;  /* 0x0000000500007c02 */ /* 0x000fce0008000f00 */
.L_x_198:
[----:B-1----:R1:W2:Y:S02]  /*9f50*/  SYNCS.PHASECHK.TRANS64.TRYWAIT P0, [R0+URZ], R2 ;  /* 0x00000002000075a7 */ /* 0x0022a400080011ff */
[----:B--2---:R-:W-:Y:S05]  /*9f60*/  @!P0 NANOSLEEP.SYNCS 0x989680 ;  /* 0x009896800000895d */ /* 0x004fea0003900000 */
[----:B------:R-:W2:Y:S02]  /*9f70*/  @!P0 SYNCS.PHASECHK.TRANS64 P0, [R0+URZ], R2 ;  /* 0x00000002000085a7 */ /* 0x000ea400080010ff */
[----:B--2---:R-:W-:Y:S05]  /*9f80*/  @!P0 BRA `(.L_x_198) ;  /* 0xfffffffc00f08947 */ /* 0x004fea000383ffff */
[----:B------:R-:W-:Y:S05]  /*9f90*/  BRA `(.L_x_199) ;  /* 0xffffffa000747947 */ /* 0x000fea000383ffff */
.L_x_67:
[----:B------:R-:W-:-:S07]  /*9fa0*/  MOV R0, UR5 ;  /* 0x0000000500007c02 */ /* 0x000fce0008000f00 */
.L_x_200:
[----:B-1----:R1:W2:Y:S02]  /*9fb0*/  SYNCS.PHASECHK.TRANS64.TRYWAIT P0, [R0+URZ], R2 ;  /* 0x00000002000075a7 */ /* 0x0022a400080011ff */
[----:B--2---:R-:W-:Y:S05]  /*9fc0*/  @!P0 NANOSLEEP.SYNCS 0x989680 ;  /* 0x009896800000895d */ /* 0x004fea0003900000 */
[----:B------:R-:W2:Y:S02]  /*9fd0*/  @!P0 SYNCS.PHASECHK.TRANS64 P0, [R0+URZ], R2 ;  /* 0x00000002000085a7 */ /* 0x000ea400080010ff */
[----:B--2---:R-:W-:Y:S05]  /*9fe0*/  @!P0 BRA `(.L_x_200) ;  /* 0xfffffffc00f08947 */ /* 0x004fea000383ffff */
[----:B------:R-:W-:Y:S05]  /*9ff0*/  BRA `(.L_x_201) ;  /* 0xffffffa000847947 */ /* 0x000fea000383ffff */
.L_x_68:
[----:B------:R-:W-:-:S07]  /*a000*/  MOV R0, UR5 ;  /* 0x0000000500007c02 */ /* 0x000fce0008000f00 */
.L_x_202:
[----:B-1----:R1:W2:Y:S02]  /*a010*/  SYNCS.PHASECHK.TRANS64.TRYWAIT P0, [R0+URZ], R2 ;  /* 0x00000002000075a7 */ /* 0x0022a400080011ff */
[----:B--2---:R-:W-:Y:S05]  /*a020*/  @!P0 NANOSLEEP.SYNCS 0x989680 ;  /* 0x009896800000895d */ /* 0x004fea0003900000 */
[----:B------:R-:W2:Y:S02]  /*a030*/  @!P0 SYNCS.PHASECHK.TRANS64 P0, [R0+URZ], R2 ;  /* 0x00000002000085a7 */ /* 0x000ea400080010ff */
[----:B--2---:R-:W-:Y:S05]  /*a040*/  @!P0 BRA `(.L_x_202) ;  /* 0xfffffffc00f08947 */ /* 0x004fea000383ffff */
[----:B------:R-:W-:Y:S05]  /*a050*/  BRA `(.L_x_203) ;  /* 0xffffffa000947947 */ /* 0x000fea000383ffff */
.L_x_69:
[----:B------:R-:W-:-:S07]  /*a060*/  MOV R0, UR5 ;  /* 0x0000000500007c02 */ /* 0x000fce0008000f00 */
.L_x_204:
[----:B-1----:R1:W2:Y:S02]  /*a070*/  SYNCS.PHASECHK.TRANS64.TRYWAIT P0, [R0+URZ], R2 ;  /* 0x00000002000075a7 */ /* 0x0022a400080011ff */
[----:B--2---:R-:W-:Y:S05]  /*a080*/  @!P0 NANOSLEEP.SYNCS 0x989680 ;  /* 0x009896800000895d */ /* 0x004fea0003900000 */
[----:B------:R-:W2:Y:S02]  /*a090*/  @!P0 SYNCS.PHASECHK.TRANS64 P0, [R0+URZ], R2 ;  /* 0x00000002000085a7 */ /* 0x000ea400080010ff */
[----:B--2---:R-:W-:Y:S05]  /*a0a0*/  @!P0 BRA `(.L_x_204) ;  /* 0xfffffffc00f08947 */ /* 0x004fea000383ffff */
[----:B------:R-:W-:Y:S05]  /*a0b0*/  BRA `(.L_x_205) ;  /* 0xffffffa000a47947 */ /* 0x000fea000383ffff */
.L_x_70:
[----:B------:R-:W-:-:S07]  /*a0c0*/  MOV R0, UR5 ;  /* 0x0000000500007c02 */ /* 0x000fce0008000f00 */
.L_x_206:
[----:B-1----:R1:W2:Y:S02]  /*a0d0*/  SYNCS.PHASECHK.TRANS64.TRYWAIT P0, [R0+URZ], R2 ;  /* 0x00000002000075a7 */ /* 0x0022a400080011ff */
[----:B--2---:R-:W-:Y:S05]  /*a0e0*/  @!P0 NANOSLEEP.SYNCS 0x989680 ;  /* 0x009896800000895d */ /* 0x004fea0003900000 */
[----:B------:R-:W2:Y:S02]  /*a0f0*/  @!P0 SYNCS.PHASECHK.TRANS64 P0, [R0+URZ], R2 ;  /* 0x00000002000085a7 */ /* 0x000ea400080010ff */
[----:B--2---:R-:W-:Y:S05]  /*a100*/  @!P0 BRA `(.L_x_206) ;  /* 0xfffffffc00f08947 */ /* 0x004fea000383ffff */
[----:B------:R-:W-:Y:S05]  /*a110*/  BRA `(.L_x_207) ;  /* 0xffffffa000b47947 */ /* 0x000fea000383ffff */
.L_x_71:
[----:B------:R-:W-:-:S07]  /*a120*/  MOV R0, UR5 ;  /* 0x0000000500007c02 */ /* 0x000fce0008000f00 */
.L_x_208:
[----:B-1----:R1:W2:Y:S02]  /*a130*/  SYNCS.PHASECHK.TRANS64.TRYWAIT P0, [R0+URZ], R2 ;  /* 0x00000002000075a7 */ /* 0x0022a400080011ff */
[----:B--2---:R-:W-:Y:S05]  /*a140*/  @!P0 NANOSLEEP.SYNCS 0x989680 ;  /* 0x009896800000895d */ /* 0x004fea0003900000 */
[----:B------:R-:W2:Y:S02]  /*a150*/  @!P0 SYNCS.PHASECHK.TRANS64 P0, [R0+URZ], R2 ;  /* 0x00000002000085a7 */ /* 0x000ea400080010ff */
[----:B--2---:R-:W-:Y:S05]  /*a160*/  @!P0 BRA `(.L_x_208) ;  /* 0xfffffffc00f08947 */ /* 0x004fea000383ffff */
[----:B------:R-:W-:Y:S05]  /*a170*/  BRA `(.L_x_209) ;  /* 0xffffffa000c47947 */ /* 0x000fea000383ffff */
.L_x_72:
[----:B------:R-:W-:-:S07]  /*a180*/  MOV R0, UR5 ;  /* 0x0000000500007c02 */ /* 0x000fce0008000f00 */
.L_x_210:
[----:B-1----:R1:W2:Y:S02]  /*a190*/  SYNCS.PHASECHK.TRANS64.TRYWAIT P0, [R0+URZ], R2 ;  /* 0x00000002000075a7 */ /* 0x0022a400080011ff */
[----:B--2---:R-:W-:Y:S05]  /*a1a0*/  @!P0 NANOSLEEP.SYNCS 0x989680 ;  /* 0x009896800000895d */ /* 0x004fea0003900000 */
[----:B------:R-:W2:Y:S02]  /*a1b0*/  @!P0 SYNCS.PHASECHK.TRANS64 P0, [R0+URZ], R2 ;  /* 0x00000002000085a7 */ /* 0x000ea400080010ff */
[----:B--2---:R-:W-:Y:S05]  /*a1c0*/  @!P0 BRA `(.L_x_210) ;  /* 0xfffffffc00f08947 */ /* 0x004fea000383ffff */
[----:B------:R-:W-:Y:S05]  /*a1d0*/  BRA `(.L_x_211) ;  /* 0xffffffa000d47947 */ /* 0x000fea000383ffff */
.L_x_73:
[----:B------:R-:W-:-:S07]  /*a1e0*/  MOV R0, UR5 ;  /* 0x0000000500007c02 */ /* 0x000fce0008000f00 */
.L_x_212:
[----:B-1----:R1:W2:Y:S02]  /*a1f0*/  SYNCS.PHASECHK.TRANS64.TRYWAIT P0, [R0+URZ], R2 ;  /* 0x00000002000075a7 */ /* 0x0022a400080011ff */
[----:B--2---:R-:W-:Y:S05]  /*a200*/  @!P0 NANOSLEEP.SYNCS 0x989680 ;  /* 0x009896800000895d */ /* 0x004fea0003900000 */
[----:B------:R-:W2:Y:S02]  /*a210*/  @!P0 SYNCS.PHASECHK.TRANS64 P0, [R0+URZ], R2 ;  /* 0x00000002000085a7 */ /* 0x000ea400080010ff */
[----:B--2---:R-:W-:Y:S05]  /*a220*/  @!P0 BRA `(.L_x_212) ;  /* 0xfffffffc00f08947 */ /* 0x004fea000383ffff */
[----:B------:R-:W-:Y:S05]  /*a230*/  BRA `(.L_x_213) ;  /* 0xffffffa000e47947 */ /* 0x000fea000383ffff */
.L_x_74:
[----:B------:R-:W-:-:S07]  /*a240*/  MOV R0, UR5 ;  /* 0x0000000500007c02 */ /* 0x000fce0008000f00 */
.L_x_214:
[----:B-1----:R1:W2:Y:S02]  /*a250*/  SYNCS.PHASECHK.TRANS64.TRYWAIT P0, [R0+URZ], R2 ;  /* 0x00000002000075a7 */ /* 0x0022a400080011ff */
[----:B--2---:R-:W-:Y:S05]  /*a260*/  @!P0 NANOSLEEP.SYNCS 0x989680 ;  /* 0x009896800000895d */ /* 0x004fea0003900000 */
[----:B------:R-:W2:Y:S02]  /*a270*/  @!P0 SYNCS.PHASECHK.TRANS64 P0, [R0+URZ], R2 ;  /* 0x00000002000085a7 */ /* 0x000ea400080010ff */
[----:B--2---:R-:W-:Y:S05]  /*a280*/  @!P0 BRA `(.L_x_214) ;  /* 0xfffffffc00f08947 */ /* 0x004fea000383ffff */
[----:B------:R-:W-:Y:S05]  /*a290*/  BRA `(.L_x_215) ;  /* 0xffffffa000f47947 */ /* 0x000fea000383ffff */
.L_x_75:
[----:B------:R-:W-:-:S07]  /*a2a0*/  MOV R0, UR5 ;  /* 0x0000000500007c02 */ /* 0x000fce0008000f00 */
.L_x_216:
[----:B-1----:R1:W2:Y:S02]  /*a2b0*/  SYNCS.PHASECHK.TRANS64.TRYWAIT P0, [R0+URZ], R2 ;  /* 0x00000002000075a7 */ /* 0x0022a400080011ff */
[----:B--2---:R-:W-:Y:S05]  /*a2c0*/  @!P0 NANOSLEEP.SYNCS 0x989680 ;  /* 0x009896800000895d */ /* 0x004fea0003900000 */
[----:B------:R-:W2:Y:S02]  /*a2d0*/  @!P0 SYNCS.PHASECHK.TRANS64 P0, [R0+URZ], R2 ;  /* 0x00000002000085a7 */ /* 0x000ea400080010ff */
[----:B--2---:R-:W-:Y:S05]  /*a2e0*/  @!P0 BRA `(.L_x_216) ;  /* 0xfffffffc00f08947 */ /* 0x004fea000383ffff */
[----:B------:R-:W-:Y:S05]  /*a2f0*/  BRA `(.L_x_217) ;  /* 0xffffffa400047947 */ /* 0x000fea000383ffff */
.L_x_76:
[----:B------:R-:W-:-:S07]  /*a300*/  MOV R0, UR5 ;  /* 0x0000000500007c02 */ /* 0x000fce0008000f00 */
.L_x_218:
[----:B-1----:R1:W2:Y:S02]  /*a310*/  SYNCS.PHASECHK.TRANS64.TRYWAIT P0, [R0+URZ], R2 ;  /* 0x00000002000075a7 */ /* 0x0022a400080011ff */
[----:B--2---:R-:W-:Y:S05]  /*a320*/  @!P0 NANOSLEEP.SYNCS 0x989680 ;  /* 0x009896800000895d */ /* 0x004fea0003900000 */
[----:B------:R-:W2:Y:S02]  /*a330*/  @!P0 SYNCS.PHASECHK.TRANS64 P0, [R0+URZ], R2 ;  /* 0x00000002000085a7 */ /* 0x000ea400080010ff */
[----:B--2---:R-:W-:Y:S05]  /*a340*/  @!P0 BRA `(.L_x_218) ;  /* 0xfffffffc00f08947 */ /* 0x004fea000383ffff */
[----:B------:R-:W-:Y:S05]  /*a350*/  BRA `(.L_x_219) ;  /* 0xffffffa400147947 */ /* 0x000fea000383ffff */
.L_x_77:
[----:B------:R-:W-:-:S07]  /*a360*/  MOV R0, UR5 ;  /* 0x0000000500007c02 */ /* 0x000fce0008000f00 */
.L_x_220:
[----:B-1----:R1:W2:Y:S02]  /*a370*/  SYNCS.PHASECHK.TRANS64.TRYWAIT P0, [R0+URZ], R2 ;  /* 0x00000002000075a7 */ /* 0x0022a400080011ff */
[----:B--2---:R-:W-:Y:S05]  /*a380*/  @!P0 NANOSLEEP.SYNCS 0x989680 ;  /* 0x009896800000895d */ /* 0x004fea0003900000 */
[----:B------:R-:W2:Y:S02]  /*a390*/  @!P0 SYNCS.PHASECHK.TRANS64 P0, [R0+URZ], R2 ;  /* 0x00000002000085a7 */ /* 0x000ea400080010ff */
[----:B--2---:R-:W-:Y:S05]  /*a3a0*/  @!P0 BRA `(.L_x_220) ;  /* 0xfffffffc00f08947 */ /* 0x004fea000383ffff */
[----:B------:R-:W-:Y:S05]  /*a3b0*/  BRA `(.L_x_221) ;  /* 0xffffffa400247947 */ /* 0x000fea000383ffff */
.L_x_78:
[----:B------:R-:W-:-:S07]  /*a3c0*/  MOV R0, UR5 ;  /* 0x0000000500007c02 */ /* 0x000fce0008000f00 */
.L_x_222:
[----:B-1----:R1:W2:Y:S02]  /*a3d0*/  SYNCS.PHASECHK.TRANS64.TRYWAIT P0, [R0+URZ], R2 ;  /* 0x00000002000075a7 */ /* 0x0022a400080011ff */
[----:B--2---:R-:W-:Y:S05]  /*a3e0*/  @!P0 NANOSLEEP.SYNCS 0x989680 ;  /* 0x009896800000895d */ /* 0x004fea0003900000 */
[----:B------:R-:W2:Y:S02]  /*a3f0*/  @!P0 SYNCS.PHASECHK.TRANS64 P0, [R0+URZ], R2 ;  /* 0x00000002000085a7 */ /* 0x000ea400080010ff */
[----:B--2---:R-:W-:Y:S05]  /*a400*/  @!P0 BRA `(.L_x_222) ;  /* 0xfffffffc00f08947 */ /* 0x004fea000383ffff */
[----:B------:R-:W-:Y:S05]  /*a410*/  BRA `(.L_x_223) ;  /* 0xffffffa400347947 */ /* 0x000fea000383ffff */
.L_x_79:
[----:B------:R-:W-:-:S07]  /*a420*/  MOV R0, UR5 ;  /* 0x0000000500007c02 */ /* 0x000fce0008000f00 */
.L_x_224:
[----:B-1----:R1:W2:Y:S02]  /*a430*/  SYNCS.PHASECHK.TRANS64.TRYWAIT P0, [R0+URZ], R2 ;  /* 0x00000002000075a7 */ /* 0x0022a400080011ff */
[----:B--2---:R-:W-:Y:S05]  /*a440*/  @!P0 NANOSLEEP.SYNCS 0x989680 ;  /* 0x009896800000895d */ /* 0x004fea0003900000 */
[----:B------:R-:W2:Y:S02]  /*a450*/  @!P0 SYNCS.PHASECHK.TRANS64 P0, [R0+URZ], R2 ;  /* 0x00000002000085a7 */ /* 0x000ea400080010ff */
[----:B--2---:R-:W-:Y:S05]  /*a460*/  @!P0 BRA `(.L_x_224) ;  /* 0xfffffffc00f08947 */ /* 0x004fea000383ffff */
[----:B------:R-:W-:Y:S05]  /*a470*/  BRA `(.L_x_225) ;  /* 0xffffffa400447947 */ /* 0x000fea000383ffff */
.L_x_80:
[----:B------:R-:W-:-:S07]  /*a480*/  MOV R0, UR5 ;  /* 0x0000000500007c02 */ /* 0x000fce0008000f00 */
.L_x_226:
[----:B-1----:R1:W2:Y:S02]  /*a490*/  SYNCS.PHASECHK.TRANS64.TRYWAIT P0, [R0+URZ], R2 ;  /* 0x00000002000075a7 */ /* 0x0022a400080011ff */
[----:B--2---:R-:W-:Y:S05]  /*a4a0*/  @!P0 NANOSLEEP.SYNCS 0x989680 ;  /* 0x009896800000895d */ /* 0x004fea0003900000 */
[----:B------:R-:W2:Y:S02]  /*a4b0*/  @!P0 SYNCS.PHASECHK.TRANS64 P0, [R0+URZ], R2 ;  /* 0x00000002000085a7 */ /* 0x000ea400080010ff */
[----:B--2---:R-:W-:Y:S05]  /*a4c0*/  @!P0 BRA `(.L_x_226) ;  /* 0xfffffffc00f08947 */ /* 0x004fea000383ffff */
[----:B------:R-:W-:Y:S05]  /*a4d0*/  BRA `(.L_x_227) ;  /* 0xffffffa400547947 */ /* 0x000fea000383ffff */
.L_x_83:
[----:B------:R-:W-:-:S07]  /*a4e0*/  MOV R4, UR4 ;  /* 0x0000000400047c02 */ /* 0x000fce0008000f00 */
.L_x_228:
[----:B--2---:R2:W3:Y:S02]  /*a4f0*/  SYNCS.PHASECHK.TRANS64.TRYWAIT P1, [R4+URZ+0x2b8], R6 ;  /* 0x0002b806040075a7 */ /* 0x0044e400080211ff */
[----:B---3--:R-:W-:Y:S05]  /*a500*/  @!P1 NANOSLEEP.SYNCS 0x989680 ;  /* 0x009896800000995d */ /* 0x008fea0003900000 */
[----:B------:R-:W3:Y:S02]  /*a510*/  @!P1 SYNCS.PHASECHK.TRANS64 P1, [R4+URZ+0x2b8], R6 ;  /* 0x0002b806040095a7 */ /* 0x000ee400080210ff */
[----:B---3--:R-:W-:Y:S05]  /*a520*/  @!P1 BRA `(.L_x_228) ;  /* 0xfffffffc00f09947 */ /* 0x008fea000383ffff */
[----:B------:R-:W-:Y:S05]  /*a530*/  BRA `(.L_x_229) ;  /* 0xffffffa400c47947 */ /* 0x000fea000383ffff */
.L_x_84:
[----:B--2---:R-:W-:-:S07]  /*a540*/  MOV R4, UR4 ;  /* 0x0000000400047c02 */ /* 0x004fce0008000f00 */
.L_x_230:
[----:B--2---:R2:W3:Y:S02]  /*a550*/  SYNCS.PHASECHK.TRANS64.TRYWAIT P1, [R4+URZ+0x2b0], R5 ;  /* 0x0002b005040075a7 */ /* 0x0044e400080211ff */
[----:B---3--:R-:W-:Y:S05]  /*a560*/  @!P1 NANOSLEEP.SYNCS 0x989680 ;  /* 0x009896800000995d */ /* 0x008fea0003900000 */
[----:B------:R-:W3:Y:S02]  /*a570*/  @!P1 SYNCS.PHASECHK.TRANS64 P1, [R4+URZ+0x2b0], R5 ;  /* 0x0002b005040095a7 */ /* 0x000ee400080210ff */
[----:B---3--:R-:W-:Y:S05]  /*a580*/  @!P1 BRA `(.L_x_230) ;  /* 0xfffffffc00f09947 */ /* 0x008fea000383ffff */
[----:B------:R-:W-:Y:S05]  /*a590*/  BRA `(.L_x_231) ;  /* 0xffffffa400cc7947 */ /* 0x000fea000383ffff */
.L_x_94:
[----:B--2---:R-:W-:-:S04]  /*a5a0*/  MOV R5, UR5 ;  /* 0x0000000500057c02 */ /* 0x004fc80008000f00 */
[----:B------:R2:W3:Y:S03]  /*a5b0*/  SYNCS.PHASECHK.TRANS64.TRYWAIT P0, [R5+URZ+0x8], R6 ;  /* 0x00000806050075a7 */ /* 0x0004e600080011ff */
[----:B---3--:R-:W-:Y:S05]  /*a5c0*/  @!P0 NANOSLEEP.SYNCS 0x989680 ;  /* 0x009896800000895d */ /* 0x008fea0003900000 */
[----:B------:R-:W3:Y:S02]  /*a5d0*/  @!P0 SYNCS.PHASECHK.TRANS64 P0, [R5+URZ+0x8], R6 ;  /* 0x00000806050085a7 */ /* 0x000ee400080010ff */
[----:B---3--:R-:W-:Y:S05]  /*a5e0*/  @!P0 BRA `(.L_x_94) ;  /* 0xfffffffc00ec8947 */ /* 0x008fea000383ffff */
[----:B------:R-:W-:Y:S05]  /*a5f0*/  BRA `(.L_x_93) ;  /* 0xffffffa800987947 */ /* 0x000fea000383ffff */
.L_x_96:
[----:B------:R-:W-:Y:S01]  /*a600*/  BSSY B0, `(.L_x_232) ;  /* 0x0000006000007945 */ /* 0x000fe20003800000 */
[----:B------:R-:W-:-:S07]  /*a610*/  MOV R15, 0xffffffff ;  /* 0xffffffff000f7802 */ /* 0x000fce0000000f00 */
[----:B-12--5:R-:W-:Y:S05]  /*a620*/  WARPSYNC.COLLECTIVE R15, `(.L_x_233) ;  /* 0x000000000f0c7348 */ /* 0x026fea0003c00000 */
[----:B------:R-:W-:Y:S02]  /*a630*/  ELECT P6, UR79, PT ;  /* 0x00000000004f782f */ /* 0x000fe400038c0000 */
[----:B------:R-:W-:Y:S01]  /*a640*/  MOV R14, UR79 ;  /* 0x0000004f000e7c02 */ /* 0x000fe20008000f00 */
[----:B-12--5:R-:W-:Y:S10]  /*a650*/  ENDCOLLECTIVE ;  /* 0x000000000000791b */ /* 0x026ff40003800000 */
.L_x_233:
[----:B------:R-:W-:Y:S05]  /*a660*/  BSYNC B0 ;  /* 0x0000000000007941 */ /* 0x000fea0003800000 */
.L_x_232:
[----:B------:R-:W-:Y:S01]  /*a670*/  PLOP3.LUT P0, PT, P6, PT, PT, 0x80, 0x8 ;  /* 0x000000000008781c */ /* 0x000fe2000370f070 */
[----:B------:R-:W-:-:S12]  /*a680*/  BRA `(.L_x_234) ;  /* 0xffffffa800c47947 */ /* 0x000fd8000383ffff */
.L_x_98:
[----:B--2---:R-:W-:-:S04]  /*a690*/  MOV R3, UR5 ;  /* 0x0000000500037c02 */ /* 0x004fc80008000f00 */
[----:B------:R2:W3:Y:S03]  /*a6a0*/  SYNCS.PHASECHK.TRANS64.TRYWAIT P0, [R3+URZ+0x8], R4 ;  /* 0x00000804030075a7 */ /* 0x0004e600080011ff */
[----:B---3--:R-:W-:Y:S05]  /*a6b0*/  @!P0 NANOSLEEP.SYNCS 0x989680 ;  /* 0x009896800000895d */ /* 0x008fea0003900000 */
[----:B------:R-:W3:Y:S02]  /*a6c0*/  @!P0 SYNCS.PHASECHK.TRANS64 P0, [R3+URZ+0x8], R4 ;  /* 0x00000804030085a7 */ /* 0x000ee400080010ff */
[----:B---3--:R-:W-:Y:S05]  /*a6d0*/  @!P0 BRA `(.L_x_98) ;  /* 0xfffffffc00ec8947 */ /* 0x008fea000383ffff */
[----:B------:R-:W-:Y:S05]  /*a6e0*/  BRA `(.L_x_97) ;  /* 0xffffffa800c87947 */ /* 0x000fea000383ffff */
.L_x_99:
[----:B------:R-:W-:-:S07]  /*a6f0*/  MOV R4, UR14 ;  /* 0x0000000e00047c02 */ /* 0x000fce0008000f00 */
.L_x_235:
[----:B-1----:R1:W2:Y:S02]  /*a700*/  SYNCS.PHASECHK.TRANS64.TRYWAIT P0, [R4+URZ+0x2b0], R5 ;  /* 0x0002b005040075a7 */ /* 0x0022a400080011ff */
[----:B--2---:R-:W-:Y:S05]  /*a710*/  @!P0 NANOSLEEP.SYNCS 0x989680 ;  /* 0x009896800000895d */ /* 0x004fea0003900000 */
[----:B------:R-:W2:Y:S02]  /*a720*/  @!P0 SYNCS.PHASECHK.TRANS64 P0, [R4+URZ+0x2b0], R5 ;  /* 0x0002b005040085a7 */ /* 0x000ea400080010ff */
[----:B--2---:R-:W-:Y:S05]  /*a730*/  @!P0 BRA `(.L_x_235) ;  /* 0xfffffffc00f08947 */ /* 0x004fea000383ffff */
[----:B------:R-:W-:Y:S05]  /*a740*/  BRA `(.L_x_236) ;  /* 0xffffffac00ac7947 */ /* 0x000fea000383ffff */
.L_x_101:
[----:B------:R-:W-:-:S07]  /*a750*/  MOV R4, UR19 ;  /* 0x0000001300047c02 */ /* 0x000fce0008000f00 */
.L_x_237:
[----:B-1----:R1:W2:Y:S02]  /*a760*/  SYNCS.PHASECHK.TRANS64.TRYWAIT P0, [R4+URZ+0x2d0], R5 ;  /* 0x0002d005040075a7 */ /* 0x0022a400080011ff */
[----:B--2---:R-:W-:Y:S05]  /*a770*/  @!P0 NANOSLEEP.SYNCS 0x989680 ;  /* 0x009896800000895d */ /* 0x004fea0003900000 */
[----:B------:R-:W2:Y:S02]  /*a780*/  @!P0 SYNCS.PHASECHK.TRANS64 P0, [R4+URZ+0x2d0], R5 ;  /* 0x0002d005040085a7 */ /* 0x000ea400080010ff */
[----:B--2---:R-:W-:Y:S05]  /*a790*/  @!P0 BRA `(.L_x_237) ;  /* 0xfffffffc00f08947 */ /* 0x004fea000383ffff */
[----:B------:R-:W-:Y:S05]  /*a7a0*/  BRA `(.L_x_100) ;  /* 0xffffffac00cc7947 */ /* 0x000fea000383ffff */
.L_x_105:
[----:B-1----:R-:W-:Y:S07]  /*a7b0*/  MOV R4, UR11 ;  /* 0x0000000b00047c02 */ /* 0x002fee0008000f00 */
.L_x_238:
[----:B-1----:R1:W2:Y:S02]  /*a7c0*/  SYNCS.PHASECHK.TRANS64.TRYWAIT P0, [R4+URZ], R6 ;  /* 0x00000006040075a7 */ /* 0x0022a400080011ff */
[----:B--2---:R-:W-:Y:S05]  /*a7d0*/  @!P0 NANOSLEEP.SYNCS 0x989680 ;  /* 0x009896800000895d */ /* 0x004fea0003900000 */
[----:B------:R-:W2:Y:S02]  /*a7e0*/  @!P0 SYNCS.PHASECHK.TRANS64 P0, [R4+URZ], R6 ;  /* 0x00000006040085a7 */ /* 0x000ea400080010ff */
[----:B--2---:R-:W-:Y:S05]  /*a7f0*/  @!P0 BRA `(.L_x_238) ;  /* 0xfffffffc00f08947 */ /* 0x004fea000383ffff */
[----:B------:R-:W-:Y:S05]  /*a800*/  BRA `(.L_x_104) ;  /* 0xffffffac00f07947 */ /* 0x000fea000383ffff */
.L_x_109:
[----:B--2---:R-:W-:-:S07]  /*a810*/  MOV R0, UR4 ;  /* 0x0000000400007c02 */ /* 0x004fce0008000f00 */
.L_x_239:
[----:B--2---:R2:W3:Y:S02]  /*a820*/  SYNCS.PHASECHK.TRANS64.TRYWAIT P0, [R0+URZ], R2 ;  /* 0x00000002000075a7 */ /* 0x0044e400080011ff */
[----:B---3--:R-:W-:Y:S05]  /*a830*/  @!P0 NANOSLEEP.SYNCS 0x989680 ;  /* 0x009896800000895d */ /* 0x008fea0003900000 */
[----:B------:R-:W3:Y:S02]  /*a840*/  @!P0 SYNCS.PHASECHK.TRANS64 P0, [R0+URZ], R2 ;  /* 0x00000002000085a7 */ /* 0x000ee400080010ff */
[----:B---3--:R-:W-:Y:S05]  /*a850*/  @!P0 BRA `(.L_x_239) ;  /* 0xfffffffc00f08947 */ /* 0x008fea000383ffff */
[----:B------:R-:W-:Y:S05]  /*a860*/  BRA `(.L_x_240) ;  /* 0xffffffb000a47947 */ /* 0x000fea000383ffff */
.L_x_112:
[----:B------:R-:W-:-:S07]  /*a870*/  MOV R0, UR14 ;  /* 0x0000000e00007c02 */ /* 0x000fce0008000f00 */
.L_x_241:
[----:B--2---:R2:W3:Y:S02]  /*a880*/  SYNCS.PHASECHK.TRANS64.TRYWAIT P1, [R0+URZ+0x2e0], R2 ;  /* 0x0002e002000075a7 */ /* 0x0044e400080211ff */
[----:B---3--:R-:W-:Y:S05]  /*a890*/  @!P1 NANOSLEEP.SYNCS 0x989680 ;  /* 0x009896800000995d */ /* 0x008fea0003900000 */
[----:B------:R-:W3:Y:S02]  /*a8a0*/  @!P1 SYNCS.PHASECHK.TRANS64 P1, [R0+URZ+0x2e0], R2 ;  /* 0x0002e002000095a7 */ /* 0x000ee400080210ff */
[----:B---3--:R-:W-:Y:S05]  /*a8b0*/  @!P1 BRA `(.L_x_241) ;  /* 0xfffffffc00f09947 */ /* 0x008fea000383ffff */
[----:B------:R-:W-:Y:S05]  /*a8c0*/  BRA `(.L_x_242) ;  /* 0xffffffb000f07947 */ /* 0x000fea000383ffff */
.L_x_117:
[----:B------:R-:W-:Y:S07]  /*a8d0*/  MOV R0, UR28 ;  /* 0x0000001c00007c02 */ /* 0x000fee0008000f00 */
.L_x_243:
[----:B-1----:R1:W2:Y:S02]  /*a8e0*/  SYNCS.PHASECHK.TRANS64.TRYWAIT P0, [R0+URZ+0x2b0], R3 ;  /* 0x0002b003000075a7 */ /* 0x0022a400080011ff */
[----:B--2---:R-:W-:Y:S05]  /*a8f0*/  @!P0 NANOSLEEP.SYNCS 0x989680 ;  /* 0x009896800000895d */ /* 0x004fea0003900000 */
[----:B------:R-:W2:Y:S02]  /*a900*/  @!P0 SYNCS.PHASECHK.TRANS64 P0, [R0+URZ+0x2b0], R3 ;  /* 0x0002b003000085a7 */ /* 0x000ea400080010ff */
[----:B--2---:R-:W-:Y:S05]  /*a910*/  @!P0 BRA `(.L_x_243) ;  /* 0xfffffffc00f08947 */ /* 0x004fea000383ffff */
[----:B------:R-:W-:Y:S05]  /*a920*/  BRA `(.L_x_244) ;  /* 0xffffffb8001c7947 */ /* 0x000fea000383ffff */
.L_x_120:
[----:B------:R-:W-:Y:S07]  /*a930*/  MOV R0, UR28 ;  /* 0x0000001c00007c02 */ /* 0x000fee0008000f00 */
.L_x_245:
[----:B-1----:R1:W2:Y:S02]  /*a940*/  SYNCS.PHASECHK.TRANS64.TRYWAIT P0, [R0+URZ+0x2a8], R8 ;  /* 0x0002a808000075a7 */ /* 0x0022a400080011ff */
[----:B--2---:R-:W-:Y:S05]  /*a950*/  @!P0 NANOSLEEP.SYNCS 0x989680 ;  /* 0x009896800000895d */ /* 0x004fea0003900000 */
[----:B------:R-:W2:Y:S02]  /*a960*/  @!P0 SYNCS.PHASECHK.TRANS64 P0, [R0+URZ+0x2a8], R8 ;  /* 0x0002a808000085a7 */ /* 0x000ea400080010ff */
[----:B--2---:R-:W-:Y:S05]  /*a970*/  @!P0 BRA `(.L_x_245) ;  /* 0xfffffffc00f08947 */ /* 0x004fea000383ffff */
[----:B------:R-:W-:Y:S05]  /*a980*/  BRA `(.L_x_119) ;  /* 0xffffffbc007c7947 */ /* 0x000fea000383ffff */
.L_x_123:
[----:B-1----:R-:W-:Y:S07]  /*a990*/  MOV R0, UR28 ;  /* 0x0000001c00007c02 */ /* 0x002fee0008000f00 */
.L_x_246:
[----:B-1----:R1:W2:Y:S02]  /*a9a0*/  SYNCS.PHASECHK.TRANS64.TRYWAIT P2, [R0+URZ+0x298], R3 ;  /* 0x00029803000075a7 */ /* 0x0022a400080411ff */
[----:B--2---:R-:W-:Y:S05]  /*a9b0*/  @!P2 NANOSLEEP.SYNCS 0x989680 ;  /* 0x009896800000a95d */ /* 0x004fea0003900000 */
[----:B------:R-:W2:Y:S02]  /*a9c0*/  @!P2 SYNCS.PHASECHK.TRANS64 P2, [R0+URZ+0x298], R3 ;  /* 0x000298030000a5a7 */ /* 0x000ea400080410ff */
[----:B--2---:R-:W-:Y:S05]  /*a9d0*/  @!P2 BRA `(.L_x_246) ;  /* 0xfffffffc00f0a947 */ /* 0x004fea000383ffff */
[----:B------:R-:W-:Y:S05]  /*a9e0*/  BRA `(.L_x_247) ;  /* 0xffffffbc00d87947 */ /* 0x000fea000383ffff */
.L_x_126:
[----:B------:R-:W-:Y:S07]  /*a9f0*/  MOV R0, UR44 ;  /* 0x0000002c00007c02 */ /* 0x000fee0008000f00 */
.L_x_248:
[----:B-1----:R1:W2:Y:S02]  /*aa00*/  SYNCS.PHASECHK.TRANS64.TRYWAIT P0, [R0+URZ+0x2b0], R2 ;  /* 0x0002b002000075a7 */ /* 0x0022a400080011ff */
[----:B--2---:R-:W-:Y:S05]  /*aa10*/  @!P0 NANOSLEEP.SYNCS 0x989680 ;  /* 0x009896800000895d */ /* 0x004fea0003900000 */
[----:B------:R-:W2:Y:S02]  /*aa20*/  @!P0 SYNCS.PHASECHK.TRANS64 P0, [R0+URZ+0x2b0], R2 ;  /* 0x0002b002000085a7 */ /* 0x000ea400080010ff */
[----:B--2---:R-:W-:Y:S05]  /*aa30*/  @!P0 BRA `(.L_x_248) ;  /* 0xfffffffc00f08947 */ /* 0x004fea000383ffff */
[----:B------:R-:W-:Y:S05]  /*aa40*/  BRA `(.L_x_249) ;  /* 0xffffffc400707947 */ /* 0x000fea000383ffff */
.L_x_137:
[----:B-1----:R-:W-:Y:S04]  /*aa50*/  MOV R3, UR44 ;  /* 0x0000002c00037c02 */ /* 0x002fe80008000f00 */
[----:B------:R1:W2:Y:S03]  /*aa60*/  SYNCS.PHASECHK.TRANS64.TRYWAIT P1, [R3+URZ+0x290], R4 ;  /* 0x00029004030075a7 */ /* 0x0002a600080211ff */
[----:B--2---:R-:W-:Y:S05]  /*aa70*/  @!P1 NANOSLEEP.SYNCS 0x989680 ;  /* 0x009896800000995d */ /* 0x004fea0003900000 */
[----:B------:R-:W2:Y:S02]  /*aa80*/  @!P1 SYNCS.PHASECHK.TRANS64 P1, [R3+URZ+0x290], R4 ;  /* 0x00029004030095a7 */ /* 0x000ea400080210ff */
[----:B--2---:R-:W-:Y:S05]  /*aa90*/  @!P1 BRA `(.L_x_137) ;  /* 0xfffffffc00ec9947 */ /* 0x004fea000383ffff */
[----:B------:R-:W-:Y:S05]  /*aaa0*/  BRA `(.L_x_136) ;  /* 0xffffffd000cc7947 */ /* 0x000fea000383ffff */
.L_x_139:
[----:B-1----:R1:W4:Y:S02]  /*aab0*/  SYNCS.PHASECHK.TRANS64.TRYWAIT P1, [R152+URZ+0x2c0], R0 ;  /* 0x0002c000980075a7 */ /* 0x00232400080211ff */
[----:B----4-:R-:W-:Y:S05]  /*aac0*/  @!P1 NANOSLEEP.SYNCS 0x989680 ;  /* 0x009896800000995d */ /* 0x010fea0003900000 */
[----:B------:R-:W4:Y:S02]  /*aad0*/  @!P1 SYNCS.PHASECHK.TRANS64 P1, [R152+URZ+0x2c0], R0 ;  /* 0x0002c000980095a7 */ /* 0x000f2400080210ff */
[----:B----4-:R-:W-:Y:S05]  /*aae0*/  @!P1 BRA `(.L_x_139) ;  /* 0xfffffffc00f09947 */ /* 0x010fea000383ffff */
[----:B------:R-:W-:Y:S05]  /*aaf0*/  BRA `(.L_x_138) ;  /* 0xffffffd400147947 */ /* 0x000fea000383ffff */
        .weak           $__internal_0_$__cuda_sm10x_tcgen05_guardrail_trap_col_being_dealloced_not_returned_by_alloc
        .type           $__internal_0_$__cuda_sm10x_tcgen05_guardrail_trap_col_being_dealloced_not_returned_by_alloc,@function
        .size           $__internal_0_$__cuda_sm10x_tcgen05_guardrail_trap_col_being_dealloced_not_returned_by_alloc,($__internal_1_$__cuda_sm10x_tcgen05_guardrail_trap_phase_invalid_during_alloc - $__internal_0_$__cuda_sm10x_tcgen05_guardrail_trap_col_being_dealloced_not_returned_by_alloc)
$__internal_0_$__cuda_sm10x_tcgen05_guardrail_trap_col_being_dealloced_not_returned_by_alloc:
[----:B------:R-:W-:Y:S05]  /*ab00*/  BPT.TRAP 0x1 ;  /* 0x000000040000795c */ /* 0x000fea0000300000 */
[----:B------:R-:W-:-:S04]  /*ab10*/  HFMA2 R3, -RZ, RZ, 0, 0 ;  /* 0x00000000ff037431 */ /* 0x000fc800000001ff */
[----:B------:R-:W-:Y:S05]  /*ab20*/  RET.REL.NODEC R2 `(_ZN7cutlass13device_kernelINS_4conv6kernel13ConvUniversalINS1_16ConvProblemShapeILNS1_8OperatorE1ELi3EEENS1_10collective14CollectiveConvINS1_47MainloopSm100TmaUmmaWarpSpecializedImplicitGemmILS5_1ELi41ELi3ELi1ELi2EN4cute5tupleIJNSA_1CILi2EEENSC_ILi1EEESE_EEEEENSB_IJNSC_ILi256EEENSC_ILi64EEENSB_IJNSC_ILi32EEEEEEEEENS_12float_e4m3_tESM_NSA_8TiledMMAINSA_8MMA_AtomIJNSA_10MMA_TraitsINSA_25SM100_MMA_F8F6F4_2x1SM_SSEJSM_SM_fSH_SI_NSA_17integral_constantINSA_4UMMA5MajorELST_0EEENSR_IST_LST_1EEENSR_INSS_7ScaleInELSW_0EEESX_EEEEEENSA_6LayoutINSB_IJSE_SE_SE_EEENSB_IJNSC_ILi0EEES12_S12_EEEEENSB_IJNSA_10UnderscoreES15_S15_EEEEENS7_6detail27Sm100ImplicitGemmTileTraitsINSA_25SM100_TMA_2SM_LOAD_IM2COLENSA_14ComposedLayoutINSA_7SwizzleILi1ELi4ELi3EEENSA_18smem_ptr_flag_bitsILi8EEENS10_INSB_IJNSC_ILi8EEESJ_EEENSB_IJSJ_SE_EEEEEEEvEENS19_INSA_18SM100_TMA_2SM_LOADENS1B_IS1D_S1F_NS10_INSB_IJSJ_S1G_EEENSB_IJSE_SJ_EEEEEEEvEEEENS_8epilogue10collective18CollectiveEpilogueINS1T_23Sm100TmaWarpSpecializedILi1ELi1ELi64ELb0ELb0EEEJNSB_IJNSC_ILi128EEESI_SK_EEENSB_IJNS10_IS1Y_SE_EENS10_ISI_SE_EEEEESM_NSB_IJNSB_IJllllEEESE_S12_EEESM_S24_NS1T_6fusion15FusionCallbacksIS1X_NS25_17LinearCombinationISM_fSM_fLNS_15FloatRoundStyleE2EEES1Z_S22_JEEENSA_5SM1004TMEM4LOAD26SM100_TMEM_LOAD_32dp32b64xENSA_20SM90_TMA_LOAD_IM2COLENS1B_INS1C_ILi2ELi4ELi3EEES1F_NS10_INSB_IJS1G_SI_EEENSB_IJSI_SE_EEEEEEENSA_39AutoVectorizingCopyWithAssumedAlignmentILi128EEENSA_21SM90_TMA_STORE_IM2COLES2K_S2M_S2M_EEEvvEEEEvNT_6ParamsE) ;  /* 0xffffff5402347950 */ /* 0x000fea0003c3ffff */
        .weak           $__internal_1_$__cuda_sm10x_tcgen05_guardrail_trap_phase_invalid_during_alloc
        .type           $__internal_1_$__cuda_sm10x_tcgen05_guardrail_trap_phase_invalid_during_alloc,@function
        .size           $__internal_1_$__cuda_sm10x_tcgen05_guardrail_trap_phase_invalid_during_alloc,($__internal_2_$__cuda_sm10x_tcgen05_guardrail_trap_unallocated_columns_being_dealloced - $__internal_1_$__cuda_sm10x_tcgen05_guardrail_trap_phase_invalid_during_alloc)
$__internal_1_$__cuda_sm10x_tcgen05_guardrail_trap_phase_invalid_during_alloc:
[----:B------:R-:W-:Y:S05]  /*ab30*/  BPT.TRAP 0x1 ;  /* 0x000000040000795c */ /* 0x000fea0000300000 */
[----:B------:R-:W-:-:S04]  /*ab40*/  MOV R5, 0x0 ;  /* 0x0000000000057802 */ /* 0x000fc80000000f00 */
[----:B------:R-:W-:Y:S05]  /*ab50*/  RET.REL.NODEC R4 `(_ZN7cutlass13device_kernelINS_4conv6kernel13ConvUniversalINS1_16ConvProblemShapeILNS1_8OperatorE1ELi3EEENS1_10collective14CollectiveConvINS1_47MainloopSm100TmaUmmaWarpSpecializedImplicitGemmILS5_1ELi41ELi3ELi1ELi2EN4cute5tupleIJNSA_1CILi2EEENSC_ILi1EEESE_EEEEENSB_IJNSC_ILi256EEENSC_ILi64EEENSB_IJNSC_ILi32EEEEEEEEENS_12float_e4m3_tESM_NSA_8TiledMMAINSA_8MMA_AtomIJNSA_10MMA_TraitsINSA_25SM100_MMA_F8F6F4_2x1SM_SSEJSM_SM_fSH_SI_NSA_17integral_constantINSA_4UMMA5MajorELST_0EEENSR_IST_LST_1EEENSR_INSS_7ScaleInELSW_0EEESX_EEEEEENSA_6LayoutINSB_IJSE_SE_SE_EEENSB_IJNSC_ILi0EEES12_S12_EEEEENSB_IJNSA_10UnderscoreES15_S15_EEEEENS7_6detail27Sm100ImplicitGemmTileTraitsINSA_25SM100_TMA_2SM_LOAD_IM2COLENSA_14ComposedLayoutINSA_7SwizzleILi1ELi4ELi3EEENSA_18smem_ptr_flag_bitsILi8EEENS10_INSB_IJNSC_ILi8EEESJ_EEENSB_IJSJ_SE_EEEEEEEvEENS19_INSA_18SM100_TMA_2SM_LOADENS1B_IS1D_S1F_NS10_INSB_IJSJ_S1G_EEENSB_IJSE_SJ_EEEEEEEvEEEENS_8epilogue10collective18CollectiveEpilogueINS1T_23Sm100TmaWarpSpecializedILi1ELi1ELi64ELb0ELb0EEEJNSB_IJNSC_ILi128EEESI_SK_EEENSB_IJNS10_IS1Y_SE_EENS10_ISI_SE_EEEEESM_NSB_IJNSB_IJllllEEESE_S12_EEESM_S24_NS1T_6fusion15FusionCallbacksIS1X_NS25_17LinearCombinationISM_fSM_fLNS_15FloatRoundStyleE2EEES1Z_S22_JEEENSA_5SM1004TMEM4LOAD26SM100_TMEM_LOAD_32dp32b64xENSA_20SM90_TMA_LOAD_IM2COLENS1B_INS1C_ILi2ELi4ELi3EEES1F_NS10_INSB_IJS1G_SI_EEENSB_IJSI_SE_EEEEEEENSA_39AutoVectorizingCopyWithAssumedAlignmentILi128EEENSA_21SM90_TMA_STORE_IM2COLES2K_S2M_S2M_EEEvvEEEEvNT_6ParamsE) ;  /* 0xffffff5404287950 */ /* 0x000fea0003c3ffff */
        .weak           $__internal_2_$__cuda_sm10x_tcgen05_guardrail_trap_unallocated_columns_being_dealloced
        .type           $__internal_2_$__cuda_sm10x_tcgen05_guardrail_trap_unallocated_columns_being_dealloced,@function
        .size           $__internal_2_$__cuda_sm10x_tcgen05_guardrail_trap_unallocated_columns_being_dealloced,(.L_x_251 - $__internal_2_$__cuda_sm10x_tcgen05_guardrail_trap_unallocated_columns_being_dealloced)
$__internal_2_$__cuda_sm10x_tcgen05_guardrail_trap_unallocated_columns_being_dealloced:
[----:B------:R-:W-:Y:S05]  /*ab60*/  BPT.TRAP 0x1 ;  /* 0x000000040000795c */ /* 0x000fea0000300000 */
[----:B------:R-:W-:-:S04]  /*ab70*/  HFMA2 R3, -RZ, RZ, 0, 0 ;  /* 0x00000000ff037431 */ /* 0x000fc800000001ff */
[----:B------:R-:W-:Y:S05]  /*ab80*/  RET.REL.NODEC R2 `(_ZN7cutlass13device_kernelINS_4conv6kernel13ConvUniversalINS1_16ConvProblemShapeILNS1_8OperatorE1ELi3EEENS1_10collective14CollectiveConvINS1_47MainloopSm100TmaUmmaWarpSpecializedImplicitGemmILS5_1ELi41ELi3ELi1ELi2EN4cute5tupleIJNSA_1CILi2EEENSC_ILi1EEESE_EEEEENSB_IJNSC_ILi256EEENSC_ILi64EEENSB_IJNSC_ILi32EEEEEEEEENS_12float_e4m3_tESM_NSA_8TiledMMAINSA_8MMA_AtomIJNSA_10MMA_TraitsINSA_25SM100_MMA_F8F6F4_2x1SM_SSEJSM_SM_fSH_SI_NSA_17integral_constantINSA_4UMMA5MajorELST_0EEENSR_IST_LST_1EEENSR_INSS_7ScaleInELSW_0EEESX_EEEEEENSA_6LayoutINSB_IJSE_SE_SE_EEENSB_IJNSC_ILi0EEES12_S12_EEEEENSB_IJNSA_10UnderscoreES15_S15_EEEEENS7_6detail27Sm100ImplicitGemmTileTraitsINSA_25SM100_TMA_2SM_LOAD_IM2COLENSA_14ComposedLayoutINSA_7SwizzleILi1ELi4ELi3EEENSA_18smem_ptr_flag_bitsILi8EEENS10_INSB_IJNSC_ILi8EEESJ_EEENSB_IJSJ_SE_EEEEEEEvEENS19_INSA_18SM100_TMA_2SM_LOADENS1B_IS1D_S1F_NS10_INSB_IJSJ_S1G_EEENSB_IJSE_SJ_EEEEEEEvEEEENS_8epilogue10collective18CollectiveEpilogueINS1T_23Sm100TmaWarpSpecializedILi1ELi1ELi64ELb0ELb0EEEJNSB_IJNSC_ILi128EEESI_SK_EEENSB_IJNS10_IS1Y_SE_EENS10_ISI_SE_EEEEESM_NSB_IJNSB_IJllllEEESE_S12_EEESM_S24_NS1T_6fusion15FusionCallbacksIS1X_NS25_17LinearCombinationISM_fSM_fLNS_15FloatRoundStyleE2EEES1Z_S22_JEEENSA_5SM1004TMEM4LOAD26SM100_TMEM_LOAD_32dp32b64xENSA_20SM90_TMA_LOAD_IM2COLENS1B_INS1C_ILi2ELi4ELi3EEES1F_NS10_INSB_IJS1G_SI_EEENSB_IJSI_SE_EEEEEEENSA_39AutoVectorizingCopyWithAssumedAlignmentILi128EEENSA_21SM90_TMA_STORE_IM2COLES2K_S2M_S2M_EEEvvEEEEvNT_6ParamsE) ;  /* 0xffffff54021c7950 */ /* 0x000fea0003c3ffff */
.L_x_250:
[----:B------:R-:W-:-:S00]  /*ab90*/  BRA `(.L_x_250) ;  /* 0xfffffffc00fc7947 */ /* 0x000fc0000383ffff */
[----:B------:R-:W-:-:S00]  /*aba0*/  NOP ;  /* 0x0000000000007918 */ /* 0x000fc00000000000 */
        /* <DEDUP_REMOVED lines=13> */
.L_x_251:


//--------------------- .nv.global.init           --------------------------
	.section	.nv.global.init,"aw",@progbits
.nv.global.init:
	.type		$str$29,@object
	.size		$str$29,($str$30 - $str$29)
$str$29:
        /*0000*/ 	.byte	0x28, 0x61, 0x64, 0x64, 0x72, 0x65, 0x73, 0x73, 0x20, 0x26, 0x20, 0x6d, 0x61, 0x73, 0x6b, 0x29
        /*0010*/ 	.byte	0x20, 0x3d, 0x3d, 0x20, 0x30, 0x00
	.type		$str$30,@object
	.size		$str$30,($str$28 - $str$30)
$str$30:
        /*0016*/ 	.byte	0x2f, 0x74, 0x6d, 0x70, 0x2f, 0x63, 0x75, 0x74, 0x6c, 0x61, 0x73, 0x73, 0x5f, 0x73, 0x77, 0x65
        /*0026*/ 	.byte	0x65, 0x70, 0x5f, 0x73, 0x72, 0x63, 0x2f, 0x69, 0x6e, 0x63, 0x6c, 0x75, 0x64, 0x65, 0x2f, 0x63
        /*0036*/ 	.byte	0x75, 0x74, 0x65, 0x2f, 0x70, 0x6f, 0x69, 0x6e, 0x74, 0x65, 0x72, 0x5f, 0x66, 0x6c, 0x61, 0x67
        /*0046*/ 	.byte	0x67, 0x65, 0x64, 0x2e, 0x68, 0x70, 0x70, 0x00
	.type		$str$28,@object
	.size		$str$28,($str$27 - $str$28)
$str$28:
        /*004e*/ 	.byte	0x2f, 0x74, 0x6d, 0x70, 0x2f, 0x63, 0x75, 0x74, 0x6c, 0x61, 0x73, 0x73, 0x5f, 0x73, 0x77, 0x65
        /*005e*/ 	.byte	0x65, 0x70, 0x5f, 0x73, 0x72, 0x63, 0x2f, 0x69, 0x6e, 0x63, 0x6c, 0x75, 0x64, 0x65, 0x2f, 0x63
        /*006e*/ 	.byte	0x75, 0x74, 0x65, 0x2f, 0x61, 0x74, 0x6f, 0x6d, 0x2f, 0x63, 0x6f, 0x70, 0x79, 0x5f, 0x74, 0x72
        /*007e*/ 	.byte	0x61, 0x69, 0x74, 0x73, 0x5f, 0x73, 0x6d, 0x31, 0x30, 0x30, 0x2e, 0x68, 0x70, 0x70, 0x00
	.type		$str$27,@object
	.size		$str$27,(__unnamed_1 - $str$27)
$str$27:
        /*008d*/ 	.byte	0x28, 0x28, 0x75, 0x69, 0x6e, 0x74, 0x33, 0x32, 0x5f, 0x74, 0x28, 0x74, 0x68, 0x72, 0x65, 0x61
        /*009d*/ 	.byte	0x64, 0x49, 0x64, 0x78, 0x2e, 0x78, 0x29, 0x20, 0x2f, 0x20, 0x33, 0x32, 0x29, 0x20, 0x25, 0x20
        /*00ad*/ 	.byte	0x34, 0x29, 0x20, 0x3d, 0x3d, 0x20, 0x28, 0x28, 0x28, 0x74, 0x6d, 0x65, 0x6d, 0x5f, 0x61, 0x64
        /*00bd*/ 	.byte	0x64, 0x72, 0x20, 0x3e, 0x3e, 0x20, 0x31, 0x36, 0x29, 0x20, 0x2f, 0x20, 0x33, 0x32, 0x29, 0x20
        /*00cd*/ 	.byte	0x25, 0x20, 0x34, 0x29, 0x00
	.type		__unnamed_1,@object
	.size		__unnamed_1,(__unnamed_2 - __unnamed_1)
__unnamed_1:
        /*00d2*/ 	.byte	0x61, 0x75, 0x74, 0x6f, 0x20, 0x63, 0x75, 0x74, 0x65, 0x3a, 0x3a, 0x61, 0x73, 0x5f, 0x70, 0x6f
        /* <DEDUP_REMOVED lines=24> */
        /*0262*/ 	.byte	0x43, 0x3c, 0x38, 0x31, 0x39, 0x32, 0x3e, 0x3e, 0x3e, 0x3e, 0x5d, 0x00
	.type		__unnamed_2,@object
	.size		__unnamed_2,(.L_2 - __unnamed_2)
__unnamed_2:
        /* <DEDUP_REMOVED lines=42> */
        /*050e*/ 	.byte	0x3e, 0x3e, 0x3e, 0x3e, 0x5d, 0x00
.L_2:


//--------------------- .nv.shared._ZN7cutlass13device_kernelINS_4conv6kernel13ConvUniversalINS1_16ConvProblemShapeILNS1_8OperatorE1ELi3EEENS1_10collective14CollectiveConvINS1_47MainloopSm100TmaUmmaWarpSpecializedImplicitGemmILS5_1ELi41ELi3ELi1ELi2EN4cute5tupleIJNSA_1CILi2EEENSC_ILi1EEESE_EEEEENSB_IJNSC_ILi256EEENSC_ILi64EEENSB_IJNSC_ILi32EEEEEEEEENS_12float_e4m3_tESM_NSA_8TiledMMAINSA_8MMA_AtomIJNSA_10MMA_TraitsINSA_25SM100_MMA_F8F6F4_2x1SM_SSEJSM_SM_fSH_SI_NSA_17integral_constantINSA_4UMMA5MajorELST_0EEENSR_IST_LST_1EEENSR_INSS_7ScaleInELSW_0EEESX_EEEEEENSA_6LayoutINSB_IJSE_SE_SE_EEENSB_IJNSC_ILi0EEES12_S12_EEEEENSB_IJNSA_10UnderscoreES15_S15_EEEEENS7_6detail27Sm100ImplicitGemmTileTraitsINSA_25SM100_TMA_2SM_LOAD_IM2COLENSA_14ComposedLayoutINSA_7SwizzleILi1ELi4ELi3EEENSA_18smem_ptr_flag_bitsILi8EEENS10_INSB_IJNSC_ILi8EEESJ_EEENSB_IJSJ_SE_EEEEEEEvEENS19_INSA_18SM100_TMA_2SM_LOADENS1B_IS1D_S1F_NS10_INSB_IJSJ_S1G_EEENSB_IJSE_SJ_EEEEEEEvEEEENS_8epilogue10collective18CollectiveEpilogueINS1T_23Sm100TmaWarpSpecializedILi1ELi1ELi64ELb0ELb0EEEJNSB_IJNSC_ILi128EEESI_SK_EEENSB_IJNS10_IS1Y_SE_EENS10_ISI_SE_EEEEESM_NSB_IJNSB_IJllllEEESE_S12_EEESM_S24_NS1T_6fusion15FusionCallbacksIS1X_NS25_17LinearCombinationISM_fSM_fLNS_15FloatRoundStyleE2EEES1Z_S22_JEEENSA_5SM1004TMEM4LOAD26SM100_TMEM_LOAD_32dp32b64xENSA_20SM90_TMA_LOAD_IM2COLENS1B_INS1C_ILi2ELi4ELi3EEES1F_NS10_INSB_IJS1G_SI_EEENSB_IJSI_SE_EEEEEEENSA_39AutoVectorizingCopyWithAssumedAlignmentILi128EEENSA_21SM90_TMA_STORE_IM2COLES2K_S2M_S2M_EEEvvEEEEvNT_6ParamsE --------------------------
	.section	.nv.shared._ZN7cutlass13device_kernelINS_4conv6kernel13ConvUniversalINS1_16ConvProblemShapeILNS1_8OperatorE1ELi3EEENS1_10collective14CollectiveConvINS1_47MainloopSm100TmaUmmaWarpSpecializedImplicitGemmILS5_1ELi41ELi3ELi1ELi2EN4cute5tupleIJNSA_1CILi2EEENSC_ILi1EEESE_EEEEENSB_IJNSC_ILi256EEENSC_ILi64EEENSB_IJNSC_ILi32EEEEEEEEENS_12float_e4m3_tESM_NSA_8TiledMMAINSA_8MMA_AtomIJNSA_10MMA_TraitsINSA_25SM100_MMA_F8F6F4_2x1SM_SSEJSM_SM_fSH_SI_NSA_17integral_constantINSA_4UMMA5MajorELST_0EEENSR_IST_LST_1EEENSR_INSS_7ScaleInELSW_0EEESX_EEEEEENSA_6LayoutINSB_IJSE_SE_SE_EEENSB_IJNSC_ILi0EEES12_S12_EEEEENSB_IJNSA_10UnderscoreES15_S15_EEEEENS7_6detail27Sm100ImplicitGemmTileTraitsINSA_25SM100_TMA_2SM_LOAD_IM2COLENSA_14ComposedLayoutINSA_7SwizzleILi1ELi4ELi3EEENSA_18smem_ptr_flag_bitsILi8EEENS10_INSB_IJNSC_ILi8EEESJ_EEENSB_IJSJ_SE_EEEEEEEvEENS19_INSA_18SM100_TMA_2SM_LOADENS1B_IS1D_S1F_NS10_INSB_IJSJ_S1G_EEENSB_IJSE_SJ_EEEEEEEvEEEENS_8epilogue10collective18CollectiveEpilogueINS1T_23Sm100TmaWarpSpecializedILi1ELi1ELi64ELb0ELb0EEEJNSB_IJNSC_ILi128EEESI_SK_EEENSB_IJNS10_IS1Y_SE_EENS10_ISI_SE_EEEEESM_NSB_IJNSB_IJllllEEESE_S12_EEESM_S24_NS1T_6fusion15FusionCallbacksIS1X_NS25_17LinearCombinationISM_fSM_fLNS_15FloatRoundStyleE2EEES1Z_S22_JEEENSA_5SM1004TMEM4LOAD26SM100_TMEM_LOAD_32dp32b64xENSA_20SM90_TMA_LOAD_IM2COLENS1B_INS1C_ILi2ELi4ELi3EEES1F_NS10_INSB_IJS1G_SI_EEENSB_IJSI_SE_EEEEEEENSA_39AutoVectorizingCopyWithAssumedAlignmentILi128EEENSA_21SM90_TMA_STORE_IM2COLES2K_S2M_S2M_EEEvvEEEEvNT_6ParamsE,"aw",@nobits
	.sectionflags	@""
	.align	16
	.zero		1024


//--------------------- .nv.shared.reserved.0     --------------------------
	.section	.nv.shared.reserved.0,"aw",@nobits
	.weak		__nv_reservedSMEM_offset_0_alias
	.size		__nv_reservedSMEM_offset_0_alias, 0, 64
	.other		__nv_reservedSMEM_offset_0_alias,@"STO_CUDA_RESERVED_SHARED STV_DEFAULT"
__nv_reservedSMEM_offset_0_alias:
	.zero		0
.nv.shared.reserved.0:
	.zero		64
	.weak		__nv_reservedSMEM_tcgen05_partition
	.type		__nv_reservedSMEM_tcgen05_partition,@object
	.size		__nv_reservedSMEM_tcgen05_partition,(.L_0 - __nv_reservedSMEM_tcgen05_partition)
__nv_reservedSMEM_tcgen05_partition:
	.zero		32
.L_0:


//--------------------- .nv.global                --------------------------
	.section	.nv.global,"aw",@nobits
.nv.global:
	.type		_ZN39_INTERNAL_c79a9355_4_k_cu_6e204cb6_33754cute1_E,@object
	.size		_ZN39_INTERNAL_c79a9355_4_k_cu_6e204cb6_33754cute1_E,(_ZN39_INTERNAL_c79a9355_4_k_cu_6e204cb6_33754cuda3std3__45__cpo6cbeginE - _ZN39_INTERNAL_c79a9355_4_k_cu_6e204cb6_33754cute1_E)
_ZN39_INTERNAL_c79a9355_4_k_cu_6e204cb6_33754cute1_E:
	.zero		1
	.type		_ZN39_INTERNAL_c79a9355_4_k_cu_6e204cb6_33754cuda3std3__45__cpo6cbeginE,@object
	.size		_ZN39_INTERNAL_c79a9355_4_k_cu_6e204cb6_33754cuda3std3__45__cpo6cbeginE,(_ZN39_INTERNAL_c79a9355_4_k_cu_6e204cb6_33754cuda3std3__48in_placeE - _ZN39_INTERNAL_c79a9355_4_k_cu_6e204cb6_33754cuda3std3__45__cpo6cbeginE)
_ZN39_INTERNAL_c79a9355_4_k_cu_6e204cb6_33754cuda3std3__45__cpo6cbeginE:
	.zero		1
	.type		_ZN39_INTERNAL_c79a9355_4_k_cu_6e204cb6_33754cuda3std3__48in_placeE,@object
	.size		_ZN39_INTERNAL_c79a9355_4_k_cu_6e204cb6_33754cuda3std3__48in_placeE,(_ZN39_INTERNAL_c79a9355_4_k_cu_6e204cb6_33754cuda3std6ranges3__45__cpo9iter_moveE - _ZN39_INTERNAL_c79a9355_4_k_cu_6e204cb6_33754cuda3std3__48in_placeE)
_ZN39_INTERNAL_c79a9355_4_k_cu_6e204cb6_33754cuda3std3__48in_placeE:
	.zero		1
	.type		_ZN39_INTERNAL_c79a9355_4_k_cu_6e204cb6_33754cuda3std6ranges3__45__cpo9iter_moveE,@object
	.size		_ZN39_INTERNAL_c79a9355_4_k_cu_6e204cb6_33754cuda3std6ranges3__45__cpo9iter_moveE,(_ZN39_INTERNAL_c79a9355_4_k_cu_6e204cb6_33754cuda3std3__45__cpo5beginE - _ZN39_INTERNAL_c79a9355_4_k_cu_6e204cb6_33754cuda3std6ranges3__45__cpo9iter_moveE)
_ZN39_INTERNAL_c79a9355_4_k_cu_6e204cb6_33754cuda3std6ranges3__45__cpo9iter_moveE:
	.zero		1
	.type		_ZN39_INTERNAL_c79a9355_4_k_cu_6e204cb6_33754cuda3std3__45__cpo5beginE,@object
	.size		_ZN39_INTERNAL_c79a9355_4_k_cu_6e204cb6_33754cuda3std3__45__cpo5beginE,(_ZN39_INTERNAL_c79a9355_4_k_cu_6e204cb6_33754cuda3std3__441_GLOBAL__N__c79a9355_4_k_cu_6e204cb6_33756ignoreE - _ZN39_INTERNAL_c79a9355_4_k_cu_6e204cb6_33754cuda3std3__45__cpo5beginE)
_ZN39_INTERNAL_c79a9355_4_k_cu_6e204cb6_33754cuda3std3__45__cpo5beginE:
	.zero		1
	.type		_ZN39_INTERNAL_c79a9355_4_k_cu_6e204cb6_33754cuda3std3__441_GLOBAL__N__c79a9355_4_k_cu_6e204cb6_33756ignoreE,@object
	.size		_ZN39_INTERNAL_c79a9355_4_k_cu_6e204cb6_33754cuda3std3__441_GLOBAL__N__c79a9355_4_k_cu_6e204cb6_33756ignoreE,(_ZN39_INTERNAL_c79a9355_4_k_cu_6e204cb6_33754cute7productE - _ZN39_INTERNAL_c79a9355_4_k_cu_6e204cb6_33754cuda3std3__441_GLOBAL__N__c79a9355_4_k_cu_6e204cb6_33756ignoreE)
_ZN39_INTERNAL_c79a9355_4_k_cu_6e204cb6_33754cuda3std3__441_GLOBAL__N__c79a9355_4_k_cu_6e204cb6_33756ignoreE:
	.zero		1
	.type		_ZN39_INTERNAL_c79a9355_4_k_cu_6e204cb6_33754cute7productE,@object
	.size		_ZN39_INTERNAL_c79a9355_4_k_cu_6e204cb6_33754cute7productE,(_ZN39_INTERNAL_c79a9355_4_k_cu_6e204cb6_33754cuda3std3__45__cpo3endE - _ZN39_INTERNAL_c79a9355_4_k_cu_6e204cb6_33754cute7productE)
_ZN39_INTERNAL_c79a9355_4_k_cu_6e204cb6_33754cute7productE:
	.zero		1
	.type		_ZN39_INTERNAL_c79a9355_4_k_cu_6e204cb6_33754cuda3std3__45__cpo3endE,@object
	.size		_ZN39_INTERNAL_c79a9355_4_k_cu_6e204cb6_33754cuda3std3__45__cpo3endE,(_ZN39_INTERNAL_c79a9355_4_k_cu_6e204cb6_33754cuda3std3__419piecewise_constructE - _ZN39_INTERNAL_c79a9355_4_k_cu_6e204cb6_33754cuda3std3__45__cpo3endE)
_ZN39_INTERNAL_c79a9355_4_k_cu_6e204cb6_33754cuda3std3__45__cpo3endE:
	.zero		1
	.type		_ZN39_INTERNAL_c79a9355_4_k_cu_6e204cb6_33754cuda3std3__419piecewise_constructE,@object
	.size		_ZN39_INTERNAL_c79a9355_4_k_cu_6e204cb6_33754cuda3std3__419piecewise_constructE,(_ZN39_INTERNAL_c79a9355_4_k_cu_6e204cb6_33754cuda3std3__45__cpo4cendE - _ZN39_INTERNAL_c79a9355_4_k_cu_6e204cb6_33754cuda3std3__419piecewise_constructE)
_ZN39_INTERNAL_c79a9355_4_k_cu_6e204cb6_33754cuda3std3__419piecewise_constructE:
	.zero		1
	.type		_ZN39_INTERNAL_c79a9355_4_k_cu_6e204cb6_33754cuda3std3__45__cpo4cendE,@object
	.size		_ZN39_INTERNAL_c79a9355_4_k_cu_6e204cb6_33754cuda3std3__45__cpo4cendE,(_ZN39_INTERNAL_c79a9355_4_k_cu_6e204cb6_33754cuda3std6ranges3__45__cpo4swapE - _ZN39_INTERNAL_c79a9355_4_k_cu_6e204cb6_33754cuda3std3__45__cpo4cendE)
_ZN39_INTERNAL_c79a9355_4_k_cu_6e204cb6_33754cuda3std3__45__cpo4cendE:
	.zero		1
	.type		_ZN39_INTERNAL_c79a9355_4_k_cu_6e204cb6_33754cuda3std6ranges3__45__cpo4swapE,@object
	.size		_ZN39_INTERNAL_c79a9355_4_k_cu_6e204cb6_33754cuda3std6ranges3__45__cpo4swapE,(.L_10 - _ZN39_INTERNAL_c79a9355_4_k_cu_6e204cb6_33754cuda3std6ranges3__45__cpo4swapE)
_ZN39_INTERNAL_c79a9355_4_k_cu_6e204cb6_33754cuda3std6ranges3__45__cpo4swapE:
	.zero		1
.L_10:


//--------------------- .nv.constant0._ZN7cutlass13device_kernelINS_4conv6kernel13ConvUniversalINS1_16ConvProblemShapeILNS1_8OperatorE1ELi3EEENS1_10collective14CollectiveConvINS1_47MainloopSm100TmaUmmaWarpSpecializedImplicitGemmILS5_1ELi41ELi3ELi1ELi2EN4cute5tupleIJNSA_1CILi2EEENSC_ILi1EEESE_EEEEENSB_IJNSC_ILi256EEENSC_ILi64EEENSB_IJNSC_ILi32EEEEEEEEENS_12float_e4m3_tESM_NSA_8TiledMMAINSA_8MMA_AtomIJNSA_10MMA_TraitsINSA_25SM100_MMA_F8F6F4_2x1SM_SSEJSM_SM_fSH_SI_NSA_17integral_constantINSA_4UMMA5MajorELST_0EEENSR_IST_LST_1EEENSR_INSS_7ScaleInELSW_0EEESX_EEEEEENSA_6LayoutINSB_IJSE_SE_SE_EEENSB_IJNSC_ILi0EEES12_S12_EEEEENSB_IJNSA_10UnderscoreES15_S15_EEEEENS7_6detail27Sm100ImplicitGemmTileTraitsINSA_25SM100_TMA_2SM_LOAD_IM2COLENSA_14ComposedLayoutINSA_7SwizzleILi1ELi4ELi3EEENSA_18smem_ptr_flag_bitsILi8EEENS10_INSB_IJNSC_ILi8EEESJ_EEENSB_IJSJ_SE_EEEEEEEvEENS19_INSA_18SM100_TMA_2SM_LOADENS1B_IS1D_S1F_NS10_INSB_IJSJ_S1G_EEENSB_IJSE_SJ_EEEEEEEvEEEENS_8epilogue10collective18CollectiveEpilogueINS1T_23Sm100TmaWarpSpecializedILi1ELi1ELi64ELb0ELb0EEEJNSB_IJNSC_ILi128EEESI_SK_EEENSB_IJNS10_IS1Y_SE_EENS10_ISI_SE_EEEEESM_NSB_IJNSB_IJllllEEESE_S12_EEESM_S24_NS1T_6fusion15FusionCallbacksIS1X_NS25_17LinearCombinationISM_fSM_fLNS_15FloatRoundStyleE2EEES1Z_S22_JEEENSA_5SM1004TMEM4LOAD26SM100_TMEM_LOAD_32dp32b64xENSA_20SM90_TMA_LOAD_IM2COLENS1B_INS1C_ILi2ELi4ELi3EEES1F_NS10_INSB_IJS1G_SI_EEENSB_IJSI_SE_EEEEEEENSA_39AutoVectorizingCopyWithAssumedAlignmentILi128EEENSA_21SM90_TMA_STORE_IM2COLES2K_S2M_S2M_EEEvvEEEEvNT_6ParamsE --------------------------
	.section	.nv.constant0._ZN7cutlass13device_kernelINS_4conv6kernel13ConvUniversalINS1_16ConvProblemShapeILNS1_8OperatorE1ELi3EEENS1_10collective14CollectiveConvINS1_47MainloopSm100TmaUmmaWarpSpecializedImplicitGemmILS5_1ELi41ELi3ELi1ELi2EN4cute5tupleIJNSA_1CILi2EEENSC_ILi1EEESE_EEEEENSB_IJNSC_ILi256EEENSC_ILi64EEENSB_IJNSC_ILi32EEEEEEEEENS_12float_e4m3_tESM_NSA_8TiledMMAINSA_8MMA_AtomIJNSA_10MMA_TraitsINSA_25SM100_MMA_F8F6F4_2x1SM_SSEJSM_SM_fSH_SI_NSA_17integral_constantINSA_4UMMA5MajorELST_0EEENSR_IST_LST_1EEENSR_INSS_7ScaleInELSW_0EEESX_EEEEEENSA_6LayoutINSB_IJSE_SE_SE_EEENSB_IJNSC_ILi0EEES12_S12_EEEEENSB_IJNSA_10UnderscoreES15_S15_EEEEENS7_6detail27Sm100ImplicitGemmTileTraitsINSA_25SM100_TMA_2SM_LOAD_IM2COLENSA_14ComposedLayoutINSA_7SwizzleILi1ELi4ELi3EEENSA_18smem_ptr_flag_bitsILi8EEENS10_INSB_IJNSC_ILi8EEESJ_EEENSB_IJSJ_SE_EEEEEEEvEENS19_INSA_18SM100_TMA_2SM_LOADENS1B_IS1D_S1F_NS10_INSB_IJSJ_S1G_EEENSB_IJSE_SJ_EEEEEEEvEEEENS_8epilogue10collective18CollectiveEpilogueINS1T_23Sm100TmaWarpSpecializedILi1ELi1ELi64ELb0ELb0EEEJNSB_IJNSC_ILi128EEESI_SK_EEENSB_IJNS10_IS1Y_SE_EENS10_ISI_SE_EEEEESM_NSB_IJNSB_IJllllEEESE_S12_EEESM_S24_NS1T_6fusion15FusionCallbacksIS1X_NS25_17LinearCombinationISM_fSM_fLNS_15FloatRoundStyleE2EEES1Z_S22_JEEENSA_5SM1004TMEM4LOAD26SM100_TMEM_LOAD_32dp32b64xENSA_20SM90_TMA_LOAD_IM2COLENS1B_INS1C_ILi2ELi4ELi3EEES1F_NS10_INSB_IJS1G_SI_EEENSB_IJSI_SE_EEEEEEENSA_39AutoVectorizingCopyWithAssumedAlignmentILi128EEENSA_21SM90_TMA_STORE_IM2COLES2K_S2M_S2M_EEEvvEEEEvNT_6ParamsE,"a",@progbits
	.sectionflags	@""
	.align	4
.nv.constant0._ZN7cutlass13device_kernelINS_4conv6kernel13ConvUniversalINS1_16ConvProblemShapeILNS1_8OperatorE1ELi3EEENS1_10collective14CollectiveConvINS1_47MainloopSm100TmaUmmaWarpSpecializedImplicitGemmILS5_1ELi41ELi3ELi1ELi2EN4cute5tupleIJNSA_1CILi2EEENSC_ILi1EEESE_EEEEENSB_IJNSC_ILi256EEENSC_ILi64EEENSB_IJNSC_ILi32EEEEEEEEENS_12float_e4m3_tESM_NSA_8TiledMMAINSA_8MMA_AtomIJNSA_10MMA_TraitsINSA_25SM100_MMA_F8F6F4_2x1SM_SSEJSM_SM_fSH_SI_NSA_17integral_constantINSA_4UMMA5MajorELST_0EEENSR_IST_LST_1EEENSR_INSS_7ScaleInELSW_0EEESX_EEEEEENSA_6LayoutINSB_IJSE_SE_SE_EEENSB_IJNSC_ILi0EEES12_S12_EEEEENSB_IJNSA_10UnderscoreES15_S15_EEEEENS7_6detail27Sm100ImplicitGemmTileTraitsINSA_25SM100_TMA_2SM_LOAD_IM2COLENSA_14ComposedLayoutINSA_7SwizzleILi1ELi4ELi3EEENSA_18smem_ptr_flag_bitsILi8EEENS10_INSB_IJNSC_ILi8EEESJ_EEENSB_IJSJ_SE_EEEEEEEvEENS19_INSA_18SM100_TMA_2SM_LOADENS1B_IS1D_S1F_NS10_INSB_IJSJ_S1G_EEENSB_IJSE_SJ_EEEEEEEvEEEENS_8epilogue10collective18CollectiveEpilogueINS1T_23Sm100TmaWarpSpecializedILi1ELi1ELi64ELb0ELb0EEEJNSB_IJNSC_ILi128EEESI_SK_EEENSB_IJNS10_IS1Y_SE_EENS10_ISI_SE_EEEEESM_NSB_IJNSB_IJllllEEESE_S12_EEESM_S24_NS1T_6fusion15FusionCallbacksIS1X_NS25_17LinearCombinationISM_fSM_fLNS_15FloatRoundStyleE2EEES1Z_S22_JEEENSA_5SM1004TMEM4LOAD26SM100_TMEM_LOAD_32dp32b64xENSA_20SM90_TMA_LOAD_IM2COLENS1B_INS1C_ILi2ELi4ELi3EEES1F_NS10_INSB_IJS1G_SI_EEENSB_IJSI_SE_EEEEEEENSA_39AutoVectorizingCopyWithAssumedAlignmentILi128EEENSA_21SM90_TMA_STORE_IM2COLES2K_S2M_S2M_EEEvvEEEEvNT_6ParamsE:
	.zero		3200


//--------------------- SYMBOLS --------------------------

	.type		.nv.reservedSmem.offset0,@object
	.size		.nv.reservedSmem.offset0,0x4
	.type		.nv.reservedSmem.cap,@object
	.size		.nv.reservedSmem.cap,0x4
	.type		__assertfail,@function
